# CuTe-DSL kernel — source=cudnn_frontend_dsl family=gemm_swiglu
# config = {"ab_dtype": "BFloat16", "c_dtype": "BFloat16", "mma_mn": [256, 128], "cluster_mn": [2, 2]}


// ===== COMPILED SASS (sm_100a) =====

	.target	sm_100a

	.elftype	@"ET_EXEC"


//--------------------- .note.nv.tkinfo           --------------------------
	.section	.note.nv.tkinfo,"",@"SHT_NOTE"
	.sectionflags	@"SHF_NOTE_NV_TKINFO"
	.tkinfo
        /*0018*/ 	.word	0x00000081
        /*0030*/ 	.string	""
        /*0030*/ 	.string	"ptxas"
        /*0030*/ 	.string	"Cuda compilation tools, release 12.9, V12.9.83"
        /*0030*/ 	.string	"Build system must define TOOLS_VERSION_EXTENDED"
        /*0030*/ 	.string	"-O 3 -arch sm_100a "



//--------------------- .note.nv.cuver            --------------------------
	.section	.note.nv.cuver,"",@"SHT_NOTE"
	.sectionflags	@"SHF_NOTE_NV_CUVER"
        /*0018*/ 	.short	0x0001
        /*001a*/ 	.short	0x0064
        /*001c*/ 	.short	0x0001
        /*001e*/ 	.short	0x0000
        /*0020*/ 	.short	0x0001
        /*0022*/ 	.short	0x0000


//--------------------- .nv.info                  --------------------------
	.section	.nv.info,"",@"SHT_CUDA_INFO"
	.align	4


	//----- nvinfo : EIATTR_REGCOUNT
	.align		4
        /*0000*/ 	.byte	0x04, 0x2f
        /*0002*/ 	.short	(.L_6 - .L_5)
	.align		4
.L_5:
        /*0004*/ 	.word	index@(kernel_cutlass_kernel_cudnngemm_swigludense_gemm_persistent_swigluPersistentDenseGemmKernel_object_at__TiledMMA_ThrLayoutVMNK21111000_PermutationMNK____MMAAtom_ThrID21_ShapeMNK25612816_TV_0)
        /*0008*/ 	.word	0x00000061


	//----- nvinfo : EIATTR_FRAME_SIZE
	.align		4
.L_6:
        /*000c*/ 	.byte	0x04, 0x11
        /*000e*/ 	.short	(.L_8 - .L_7)
	.align		4
.L_7:
        /*0010*/ 	.word	index@($__internal_2_$__cuda_sm10x_tcgen05_guardrail_trap_unallocated_columns_being_dealloced)
        /*0014*/ 	.word	0x00000000


	//----- nvinfo : EIATTR_FRAME_SIZE
	.align		4
.L_8:
        /*0018*/ 	.byte	0x04, 0x11
        /*001a*/ 	.short	(.L_10 - .L_9)
	.align		4
.L_9:
        /*001c*/ 	.word	index@($__internal_1_$__cuda_sm10x_tcgen05_guardrail_trap_phase_invalid_during_alloc)
        /*0020*/ 	.word	0x00000000


	//----- nvinfo : EIATTR_FRAME_SIZE
	.align		4
.L_10:
        /*0024*/ 	.byte	0x04, 0x11
        /*0026*/ 	.short	(.L_12 - .L_11)
	.align		4
.L_11:
        /*0028*/ 	.word	index@($__internal_0_$__cuda_sm10x_tcgen05_guardrail_trap_col_being_dealloced_not_returned_by_alloc)
        /*002c*/ 	.word	0x00000000


	//----- nvinfo : EIATTR_FRAME_SIZE
	.align		4
.L_12:
        /*0030*/ 	.byte	0x04, 0x11
        /*0032*/ 	.short	(.L_14 - .L_13)
	.align		4
.L_13:
        /*0034*/ 	.word	index@(kernel_cutlass_kernel_cudnngemm_swigludense_gemm_persistent_swigluPersistentDenseGemmKernel_object_at__TiledMMA_ThrLayoutVMNK21111000_PermutationMNK____MMAAtom_ThrID21_ShapeMNK25612816_TV_0)
        /*0038*/ 	.word	0x00000000


	//----- nvinfo : EIATTR_MIN_STACK_SIZE
	.align		4
.L_14:
        /*003c*/ 	.byte	0x04, 0x12
        /*003e*/ 	.short	(.L_16 - .L_15)
	.align		4
.L_15:
        /*0040*/ 	.word	index@(kernel_cutlass_kernel_cudnngemm_swigludense_gemm_persistent_swigluPersistentDenseGemmKernel_object_at__TiledMMA_ThrLayoutVMNK21111000_PermutationMNK____MMAAtom_ThrID21_ShapeMNK25612816_TV_0)
        /*0044*/ 	.word	0x00000000
.L_16:


//--------------------- .nv.info.kernel_cutlass_kernel_cudnngemm_swigludense_gemm_persistent_swigluPersistentDenseGemmKernel_object_at__TiledMMA_ThrLayoutVMNK21111000_PermutationMNK____MMAAtom_ThrID21_ShapeMNK25612816_TV_0 --------------------------
	.section	.nv.info.kernel_cutlass_kernel_cudnngemm_swigludense_gemm_persistent_swigluPersistentDenseGemmKernel_object_at__TiledMMA_ThrLayoutVMNK21111000_PermutationMNK____MMAAtom_ThrID21_ShapeMNK25612816_TV_0,"",@"SHT_CUDA_INFO"
	.sectionflags	@""
	.align	4


	//----- nvinfo : EIATTR_CUDA_API_VERSION
	.align		4
        /*0000*/ 	.byte	0x04, 0x37
        /*0002*/ 	.short	(.L_18 - .L_17)
.L_17:
        /*0004*/ 	.word	0x00000081


	//----- nvinfo : EIATTR_KPARAM_INFO
	.align		4
.L_18:
        /*0008*/ 	.byte	0x04, 0x17
        /*000a*/ 	.short	(.L_20 - .L_19)
.L_19:
        /*000c*/ 	.word	0x00000000
        /*0010*/ 	.short	0x0008
        /*0012*/ 	.short	0x0264
        /*0014*/ 	.byte	0x00, 0xf0, 0x11, 0x00


	//----- nvinfo : EIATTR_KPARAM_INFO
	.align		4
.L_20:
        /*0018*/ 	.byte	0x04, 0x17
        /*001a*/ 	.short	(.L_22 - .L_21)
.L_21:
        /*001c*/ 	.word	0x00000000
        /*0020*/ 	.short	0x0007
        /*0022*/ 	.short	0x0258
        /*0024*/ 	.byte	0x00, 0xf0, 0x31, 0x00


	//----- nvinfo : EIATTR_KPARAM_INFO
	.align		4
.L_22:
        /*0028*/ 	.byte	0x04, 0x17
        /*002a*/ 	.short	(.L_24 - .L_23)
.L_23:
        /*002c*/ 	.word	0x00000000
        /*0030*/ 	.short	0x0006
        /*0032*/ 	.short	0x024c
        /*0034*/ 	.byte	0x00, 0xf0, 0x31, 0x00


	//----- nvinfo : EIATTR_KPARAM_INFO
	.align		4
.L_24:
        /*0038*/ 	.byte	0x04, 0x17
        /*003a*/ 	.short	(.L_26 - .L_25)
.L_25:
        /*003c*/ 	.word	0x00000000
        /*0040*/ 	.short	0x0005
        /*0042*/ 	.short	0x0240
        /*0044*/ 	.byte	0x00, 0xf0, 0x31, 0x00


	//----- nvinfo : EIATTR_KPARAM_INFO
	.align		4
.L_26:
        /*0048*/ 	.byte	0x04, 0x17
        /*004a*/ 	.short	(.L_28 - .L_27)
.L_27:
        /*004c*/ 	.word	0x00000000
        /*0050*/ 	.short	0x0004
        /*0052*/ 	.short	0x01c0
        /*0054*/ 	.byte	0x00, 0xf0, 0x01, 0x02


	//----- nvinfo : EIATTR_KPARAM_INFO
	.align		4
.L_28:
        /*0058*/ 	.byte	0x04, 0x17
        /*005a*/ 	.short	(.L_30 - .L_29)
.L_29:
        /*005c*/ 	.word	0x00000000
        /*0060*/ 	.short	0x0003
        /*0062*/ 	.short	0x0140
        /*0064*/ 	.byte	0x00, 0xf0, 0x01, 0x02


	//----- nvinfo : EIATTR_KPARAM_INFO
	.align		4
.L_30:
        /*0068*/ 	.byte	0x04, 0x17
        /*006a*/ 	.short	(.L_32 - .L_31)
.L_31:
        /*006c*/ 	.word	0x00000000
        /*0070*/ 	.short	0x0002
        /*0072*/ 	.short	0x00c0
        /*0074*/ 	.byte	0x00, 0xf0, 0x01, 0x02


	//----- nvinfo : EIATTR_KPARAM_INFO
	.align		4
.L_32:
        /*0078*/ 	.byte	0x04, 0x17
        /*007a*/ 	.short	(.L_34 - .L_33)
.L_33:
        /*007c*/ 	.word	0x00000000
        /*0080*/ 	.short	0x0001
        /*0082*/ 	.short	0x0040
        /*0084*/ 	.byte	0x00, 0xf0, 0x01, 0x02


	//----- nvinfo : EIATTR_KPARAM_INFO
	.align		4
.L_34:
        /*0088*/ 	.byte	0x04, 0x17
        /*008a*/ 	.short	(.L_36 - .L_35)
.L_35:
        /*008c*/ 	.word	0x00000000
        /*0090*/ 	.short	0x0000
        /*0092*/ 	.short	0x0000
        /*0094*/ 	.byte	0x00, 0xf0, 0x0d, 0x00


	//----- nvinfo : EIATTR_AT_ENTRY_FRAGMENTS
	.align		4
.L_36:
        /*0098*/ 	.byte	0x04, 0x4f
        /*009a*/ 	.short	(.L_38 - .L_37)


	//   ....[0]....
.L_37:
        /*009c*/ 	.word	0x00000004


	//   ....[1]....
        /*00a0*/ 	.word	0x00000005


	//----- nvinfo : EIATTR_RESERVED_SMEM_USED
	.align		4
.L_38:
        /*00a4*/ 	.byte	0x01, 0x41
	.zero		2


	//----- nvinfo : EIATTR_SPARSE_MMA_MASK
	.align		4
        /*00a8*/ 	.byte	0x03, 0x50
        /*00aa*/ 	.short	0x0000


	//----- nvinfo : EIATTR_TCGEN05_2CTA_USED
	.align		4
        /*00ac*/ 	.byte	0x01, 0x52
	.zero		2


	//----- nvinfo : EIATTR_MAXREG_COUNT
	.align		4
        /*00b0*/ 	.byte	0x03, 0x1b
        /*00b2*/ 	.short	0x00ff


	//----- nvinfo : EIATTR_NUM_BARRIERS
	.align		4
        /*00b4*/ 	.byte	0x02, 0x4c
        /*00b6*/ 	.byte	0x03
	.zero		1


	//----- nvinfo : EIATTR_INT_WARP_WIDE_INSTR_OFFSETS
	.align		4
        /*00b8*/ 	.byte	0x04, 0x31
        /*00ba*/ 	.short	(.L_40 - .L_39)


	//   ....[0]....
.L_39:
        /*00bc*/ 	.word	0x00004770


	//   ....[1]....
        /*00c0*/ 	.word	0x000047a0


	//----- nvinfo : EIATTR_COOP_GROUP_MASK_REGIDS
	.align		4
.L_40:
        /*00c4*/ 	.byte	0x04, 0x29
        /*00c6*/ 	.short	(.L_42 - .L_41)


	//   ....[0]....
.L_41:
        /*00c8*/ 	.word	0xffffffff


	//   ....[1]....
        /*00cc*/ 	.word	0xffffffff


	//   ....[2]....
        /*00d0*/ 	.word	0xffffffff


	//   ....[3]....
        /*00d4*/ 	.word	0xffffffff


	//   ....[4]....
        /*00d8*/ 	.word	0xffffffff


	//   ....[5]....
        /*00dc*/ 	.word	0xffffffff


	//   ....[6]....
        /*00e0*/ 	.word	0xffffffff


	//----- nvinfo : EIATTR_COOP_GROUP_INSTR_OFFSETS
	.align		4
.L_42:
        /*00e4*/ 	.byte	0x04, 0x28
        /*00e6*/ 	.short	(.L_44 - .L_43)


	//   ....[0]....
.L_43:
        /*00e8*/ 	.word	0x00000470


	//   ....[1]....
        /*00ec*/ 	.word	0x00000690


	//   ....[2]....
        /*00f0*/ 	.word	0x000007e0


	//   ....[3]....
        /*00f4*/ 	.word	0x00001ce0


	//   ....[4]....
        /*00f8*/ 	.word	0x000022f0


	//   ....[5]....
        /*00fc*/ 	.word	0x000045f0


	//   ....[6]....
        /*0100*/ 	.word	0x00004850


	//----- nvinfo : EIATTR_VRC_CTA_INIT_COUNT
	.align		4
.L_44:
        /*0104*/ 	.byte	0x02, 0x4a
        /*0106*/ 	.byte	0x80
	.zero		1


	//----- nvinfo : EIATTR_MBARRIER_INSTR_OFFSETS
	.align		4
        /*0108*/ 	.byte	0x04, 0x39
        /*010a*/ 	.short	(.L_46 - .L_45)


	//   ....[0]....
.L_45:
        /*010c*/ 	.word	0x00000340
        /*0110*/ 	.word	0x000000ff
        /*0114*/ 	.word	0x00000000
        /*0118*/ 	.short	0x0100
        /*011a*/ 	.byte	0x07
	.zero		1


	//   ....[1]....
        /*011c*/ 	.word	0x00000350
        /*0120*/ 	.word	0x000000ff
        /*0124*/ 	.word	0x00000008
        /*0128*/ 	.short	0x0100
        /*012a*/ 	.byte	0x07
	.zero		1


	//   ....[2]....
        /*012c*/ 	.word	0x00000360
        /*0130*/ 	.word	0x000000ff
        /*0134*/ 	.word	0x00000010
        /*0138*/ 	.short	0x0100
        /*013a*/ 	.byte	0x07
	.zero		1


	//   ....[3]....
        /*013c*/ 	.word	0x00000370
        /*0140*/ 	.word	0x000000ff
        /*0144*/ 	.word	0x00000018
        /*0148*/ 	.short	0x0100
        /*014a*/ 	.byte	0x07
	.zero		1


	//   ....[4]....
        /*014c*/ 	.word	0x00000380
        /*0150*/ 	.word	0x000000ff
        /*0154*/ 	.word	0x00000020
        /*0158*/ 	.short	0x0100
        /*015a*/ 	.byte	0x07
	.zero		1


	//   ....[5]....
        /*015c*/ 	.word	0x00000390
        /*0160*/ 	.word	0x000000ff
        /*0164*/ 	.word	0x00000028
        /*0168*/ 	.short	0x0100
        /*016a*/ 	.byte	0x07
	.zero		1


	//   ....[6]....
        /*016c*/ 	.word	0x000003a0
        /*0170*/ 	.word	0x000000ff
        /*0174*/ 	.word	0x00000030
        /*0178*/ 	.short	0x0100
        /*017a*/ 	.byte	0x07
	.zero		1


	//   ....[7]....
        /*017c*/ 	.word	0x000003b0
        /*0180*/ 	.word	0x000000ff
        /*0184*/ 	.word	0x00000038
        /*0188*/ 	.short	0x0100
        /*018a*/ 	.byte	0x07
	.zero		1


	//   ....[8]....
        /*018c*/ 	.word	0x000003c0
        /*0190*/ 	.word	0x000000ff
        /*0194*/ 	.word	0x00000040
        /*0198*/ 	.short	0x0100
        /*019a*/ 	.byte	0x07
	.zero		1


	//   ....[9]....
        /*019c*/ 	.word	0x000003d0
        /*01a0*/ 	.word	0x000000ff
        /*01a4*/ 	.word	0x00000048
        /*01a8*/ 	.short	0x0100
        /*01aa*/ 	.byte	0x07
	.zero		1


	//   ....[10]....
        /*01ac*/ 	.word	0x000003e0
        /*01b0*/ 	.word	0x000000ff
        /*01b4*/ 	.word	0x00000050
        /*01b8*/ 	.short	0x0100
        /*01ba*/ 	.byte	0x07
	.zero		1


	//   ....[11]....
        /*01bc*/ 	.word	0x000003f0
        /*01c0*/ 	.word	0x000000ff
        /*01c4*/ 	.word	0x00000058
        /*01c8*/ 	.short	0x0100
        /*01ca*/ 	.byte	0x07
	.zero		1


	//   ....[12]....
        /*01cc*/ 	.word	0x00000400
        /*01d0*/ 	.word	0x000000ff
        /*01d4*/ 	.word	0x00000060
        /*01d8*/ 	.short	0x0100
        /*01da*/ 	.byte	0x07
	.zero		1


	//   ....[13]....
        /*01dc*/ 	.word	0x00000410
        /*01e0*/ 	.word	0x000000ff
        /*01e4*/ 	.word	0x00000068
        /*01e8*/ 	.short	0x0100
        /*01ea*/ 	.byte	0x07
	.zero		1


	//   ....[14]....
        /*01ec*/ 	.word	0x00000600
        /*01f0*/ 	.word	0x000000ff
        /*01f4*/ 	.word	0x00000070
        /*01f8*/ 	.short	0x0100
        /*01fa*/ 	.byte	0x07
	.zero		1


	//   ....[15]....
        /*01fc*/ 	.word	0x00000610
        /*0200*/ 	.word	0x000000ff
        /*0204*/ 	.word	0x00000078
        /*0208*/ 	.short	0x0100
        /*020a*/ 	.byte	0x07
	.zero		1


	//   ....[16]....
        /*020c*/ 	.word	0x00000620
        /*0210*/ 	.word	0x000000ff
        /*0214*/ 	.word	0x00000080
        /*0218*/ 	.short	0x0100
        /*021a*/ 	.byte	0x07
	.zero		1


	//   ....[17]....
        /*021c*/ 	.word	0x00000630
        /*0220*/ 	.word	0x000000ff
        /*0224*/ 	.word	0x00000088
        /*0228*/ 	.short	0x0100
        /*022a*/ 	.byte	0x07
	.zero		1


	//   ....[18]....
        /*022c*/ 	.word	0x00000780
        /*0230*/ 	.word	0x000000ff
        /*0234*/ 	.word	0x00000090
        /*0238*/ 	.short	0x0100
        /*023a*/ 	.byte	0x05
	.zero		1


	//   ....[19]....
        /*023c*/ 	.word	0x00000c40
        /*0240*/ 	.word	0x000000ff
        /*0244*/ 	.word	0x00000038
        /*0248*/ 	.short	0x010a
        /*024a*/ 	.byte	0x06
	.zero		1


	//   ....[20]....
        /*024c*/ 	.word	0x00000d90
        /*0250*/ 	.word	0x000000ff
        /*0254*/ 	.word	0x00000038
        /*0258*/ 	.short	0x010a
        /*025a*/ 	.byte	0x09
	.zero		1


	//   ....[21]....
        /*025c*/ 	.word	0x00000f70
        /*0260*/ 	.word	0x000000ff
        /*0264*/ 	.word	0x00000038
        /*0268*/ 	.short	0x010a
        /*026a*/ 	.byte	0x24
	.zero		1


	//   ....[22]....
        /*026c*/ 	.word	0x00001340
        /*0270*/ 	.word	0x000000ff
        /*0274*/ 	.word	0x00000038
        /*0278*/ 	.short	0x010a
        /*027a*/ 	.byte	0x04
	.zero		1


	//   ....[23]....
        /*027c*/ 	.word	0x000017b0
        /*0280*/ 	.word	0x000000ff
        /*0284*/ 	.word	0x00000000
        /*0288*/ 	.short	0x010a
        /*028a*/ 	.byte	0x0a
	.zero		1


	//   ....[24]....
        /*028c*/ 	.word	0x000017c0
        /*0290*/ 	.word	0x000000ff
        /*0294*/ 	.word	0x00000080
        /*0298*/ 	.short	0x010a
        /*029a*/ 	.byte	0x06
	.zero		1


	//   ....[25]....
        /*029c*/ 	.word	0x00001950
        /*02a0*/ 	.word	0x000000ff
        /*02a4*/ 	.word	0x00000000
        /*02a8*/ 	.short	0x010a
        /*02aa*/ 	.byte	0x05
	.zero		1


	//   ....[26]....
        /*02ac*/ 	.word	0x00001ac0
        /*02b0*/ 	.word	0x000000ff
        /*02b4*/ 	.word	0x00000000
        /*02b8*/ 	.short	0x010a
        /*02ba*/ 	.byte	0x0a
	.zero		1


	//   ....[27]....
        /*02bc*/ 	.word	0x00001c60
        /*02c0*/ 	.word	0x00000000
        /*02c4*/ 	.word	0x00000080
        /*02c8*/ 	.short	0x010a
        /*02ca*/ 	.byte	0xff
	.zero		1


	//   ....[28]....
        /*02cc*/ 	.word	0x00001f60
        /*02d0*/ 	.word	0x00000000
        /*02d4*/ 	.word	0x00000000
        /*02d8*/ 	.short	0x010a
        /*02da*/ 	.byte	0xff
	.zero		1


	//   ....[29]....
        /*02dc*/ 	.word	0x00001f80
        /*02e0*/ 	.word	0x00000000
        /*02e4*/ 	.word	0x00000000
        /*02e8*/ 	.short	0x010a
        /*02ea*/ 	.byte	0xff
	.zero		1


	//   ....[30]....
        /*02ec*/ 	.word	0x00002160
        /*02f0*/ 	.word	0x00000008
        /*02f4*/ 	.word	0x00000000
        /*02f8*/ 	.short	0x010a
        /*02fa*/ 	.byte	0xff
	.zero		1


	//   ....[31]....
        /*02fc*/ 	.word	0x00002180
        /*0300*/ 	.word	0x00000008
        /*0304*/ 	.word	0x00000000
        /*0308*/ 	.short	0x010a
        /*030a*/ 	.byte	0xff
	.zero		1


	//   ....[32]....
        /*030c*/ 	.word	0x00002270
        /*0310*/ 	.word	0x00000008
        /*0314*/ 	.word	0x00000000
        /*0318*/ 	.short	0x0101
        /*031a*/ 	.byte	0xff
	.zero		1


	//   ....[33]....
        /*031c*/ 	.word	0x00002940
        /*0320*/ 	.word	0x000000ff
        /*0324*/ 	.word	0x00000070
        /*0328*/ 	.short	0x010a
        /*032a*/ 	.byte	0x1b
	.zero		1


	//   ....[34]....
        /*032c*/ 	.word	0x000042b0
        /*0330*/ 	.word	0x000000ff
        /*0334*/ 	.word	0x00000000
        /*0338*/ 	.short	0x0101
        /*033a*/ 	.byte	0x1b
	.zero		1


	//   ....[35]....
        /*033c*/ 	.word	0x000045c0
        /*0340*/ 	.word	0x00000005
        /*0344*/ 	.word	0x00000000
        /*0348*/ 	.short	0x0101
        /*034a*/ 	.byte	0xff
	.zero		1


	//   ....[36]....
        /*034c*/ 	.word	0x000045d0
        /*0350*/ 	.word	0x00000002
        /*0354*/ 	.word	0x00000090
        /*0358*/ 	.short	0x010a
        /*035a*/ 	.byte	0xff
	.zero		1


	//   ....[37]....
        /*035c*/ 	.word	0x000048b0
        /*0360*/ 	.word	0x00000000
        /*0364*/ 	.word	0x00000038
        /*0368*/ 	.short	0x010a
        /*036a*/ 	.byte	0xff
	.zero		1


	//   ....[38]....
        /*036c*/ 	.word	0x00004930
        /*0370*/ 	.word	0x00000000
        /*0374*/ 	.word	0x00000038
        /*0378*/ 	.short	0x010a
        /*037a*/ 	.byte	0xff
	.zero		1


	//   ....[39]....
        /*037c*/ 	.word	0x000049a0
        /*0380*/ 	.word	0x00000000
        /*0384*/ 	.word	0x00000080
        /*0388*/ 	.short	0x010a
        /*038a*/ 	.byte	0xff
	.zero		1


	//   ....[40]....
        /*038c*/ 	.word	0x00004a20
        /*0390*/ 	.word	0x00000000
        /*0394*/ 	.word	0x00000000
        /*0398*/ 	.short	0x010a
        /*039a*/ 	.byte	0xff
	.zero		1


	//   ....[41]....
        /*039c*/ 	.word	0x00004a80
        /*03a0*/ 	.word	0x00000000
        /*03a4*/ 	.word	0x00000080
        /*03a8*/ 	.short	0x010a
        /*03aa*/ 	.byte	0xff
	.zero		1


	//   ....[42]....
        /*03ac*/ 	.word	0x00004ae0
        /*03b0*/ 	.word	0x00000000
        /*03b4*/ 	.word	0x00000000
        /*03b8*/ 	.short	0x010a
        /*03ba*/ 	.byte	0xff
	.zero		1


	//   ....[43]....
        /*03bc*/ 	.word	0x00004b40
        /*03c0*/ 	.word	0x00000008
        /*03c4*/ 	.word	0x00000000
        /*03c8*/ 	.short	0x010a
        /*03ca*/ 	.byte	0xff
	.zero		1


	//   ....[44]....
        /*03cc*/ 	.word	0x00004bb0
        /*03d0*/ 	.word	0x00000004
        /*03d4*/ 	.word	0x00000070
        /*03d8*/ 	.short	0x010a
        /*03da*/ 	.byte	0xff
	.zero		1


	//   ....[45]....
        /*03dc*/ 	.word	0x00004c00
        /*03e0*/ 	.word	0x00000002
        /*03e4*/ 	.word	0x00000090
        /*03e8*/ 	.short	0x010a
        /*03ea*/ 	.byte	0xff
	.zero		1


	//----- nvinfo : EIATTR_NUM_MBARRIERS
	.align		4
.L_46:
        /*03ec*/ 	.byte	0x03, 0x38
        /*03ee*/ 	.short	0x0013


	//----- nvinfo : EIATTR_EXIT_INSTR_OFFSETS
	.align		4
        /*03f0*/ 	.byte	0x04, 0x1c
        /*03f2*/ 	.short	(.L_48 - .L_47)


	//   ....[0]....
.L_47:
        /*03f4*/ 	.word	0x00001ca0


	//   ....[1]....
        /*03f8*/ 	.word	0x00004870


	//----- nvinfo : EIATTR_REQNTID
	.align		4
.L_48:
        /*03fc*/ 	.byte	0x04, 0x10
        /*03fe*/ 	.short	(.L_50 - .L_49)
.L_49:
        /*0400*/ 	.word	0x000000c0
        /*0404*/ 	.word	0x00000001
        /*0408*/ 	.word	0x00000001


	//----- nvinfo : EIATTR_CRS_STACK_SIZE
	.align		4
.L_50:
        /*040c*/ 	.byte	0x04, 0x1e
        /*040e*/ 	.short	(.L_52 - .L_51)
.L_51:
        /*0410*/ 	.word	0x00000000


	//----- nvinfo : EIATTR_CBANK_PARAM_SIZE
	.align		4
.L_52:
        /*0414*/ 	.byte	0x03, 0x19
        /*0416*/ 	.short	0x0268


	//----- nvinfo : EIATTR_PARAM_CBANK
	.align		4
        /*0418*/ 	.byte	0x04, 0x0a
        /*041a*/ 	.short	(.L_54 - .L_53)
	.align		4
.L_53:
        /*041c*/ 	.word	index@(.nv.constant0.kernel_cutlass_kernel_cudnngemm_swigludense_gemm_persistent_swigluPersistentDenseGemmKernel_object_at__TiledMMA_ThrLayoutVMNK21111000_PermutationMNK____MMAAtom_ThrID21_ShapeMNK25612816_TV_0)
        /*0420*/ 	.short	0x0380
        /*0422*/ 	.short	0x0268


	//----- nvinfo : EIATTR_SW_WAR
	.align		4
.L_54:
        /*0424*/ 	.byte	0x04, 0x36
        /*0426*/ 	.short	(.L_56 - .L_55)
.L_55:
        /*0428*/ 	.word	0x00000008
.L_56:


//--------------------- .nv.compat                --------------------------
	.section	.nv.compat,"",@"SHT_CUDA_COMPAT_INFO"
	.align	4
        /*0000*/ 	.byte	0x02, 0x02, 0x02, 0x00, 0x02, 0x05, 0x05, 0x00, 0x02, 0x03, 0x01, 0x00, 0x02, 0x06, 0x01, 0x00


//--------------------- .nv.callgraph             --------------------------
	.section	.nv.callgraph,"",@"SHT_CUDA_CALLGRAPH"
	.align	4
	.sectionentsize	8
	.align		4
        /*0000*/ 	.word	0x00000000
	.align		4
        /*0004*/ 	.word	0xffffffff
	.align		4
        /*0008*/ 	.word	0x00000000
	.align		4
        /*000c*/ 	.word	0xfffffffe
	.align		4
        /*0010*/ 	.word	0x00000000
	.align		4
        /*0014*/ 	.word	0xfffffffd
	.align		4
        /*0018*/ 	.word	0x00000000
	.align		4
        /*001c*/ 	.word	0xfffffffc


//--------------------- .text.kernel_cutlass_kernel_cudnngemm_swigludense_gemm_persistent_swigluPersistentDenseGemmKernel_object_at__TiledMMA_ThrLayoutVMNK21111000_PermutationMNK____MMAAtom_ThrID21_ShapeMNK25612816_TV_0 --------------------------
	.section	.text.kernel_cutlass_kernel_cudnngemm_swigludense_gemm_persistent_swigluPersistentDenseGemmKernel_object_at__TiledMMA_ThrLayoutVMNK21111000_PermutationMNK____MMAAtom_ThrID21_ShapeMNK25612816_TV_0,"ax",@progbits
	.align	128
        .global         kernel_cutlass_kernel_cudnngemm_swigludense_gemm_persistent_swigluPersistentDenseGemmKernel_object_at__TiledMMA_ThrLayoutVMNK21111000_PermutationMNK____MMAAtom_ThrID21_ShapeMNK25612816_TV_0
        .type           kernel_cutlass_kernel_cudnngemm_swigludense_gemm_persistent_swigluPersistentDenseGemmKernel_object_at__TiledMMA_ThrLayoutVMNK21111000_PermutationMNK____MMAAtom_ThrID21_ShapeMNK25612816_TV_0,@function
        .size           kernel_cutlass_kernel_cudnngemm_swigludense_gemm_persistent_swigluPersistentDenseGemmKernel_object_at__TiledMMA_ThrLayoutVMNK21111000_PermutationMNK____MMAAtom_ThrID21_ShapeMNK25612816_TV_0,(.L_x_71 - kernel_cutlass_kernel_cudnngemm_swigludense_gemm_persistent_swigluPersistentDenseGemmKernel_object_at__TiledMMA_ThrLayoutVMNK21111000_PermutationMNK____MMAAtom_ThrID21_ShapeMNK25612816_TV_0)
        .other          kernel_cutlass_kernel_cudnngemm_swigludense_gemm_persistent_swigluPersistentDenseGemmKernel_object_at__TiledMMA_ThrLayoutVMNK21111000_PermutationMNK____MMAAtom_ThrID21_ShapeMNK25612816_TV_0,@"STO_CUDA_ENTRY STV_DEFAULT"
kernel_cutlass_kernel_cudnngemm_swigludense_gemm_persistent_swigluPersistentDenseGemmKernel_object_at__TiledMMA_ThrLayoutVMNK21111000_PermutationMNK____MMAAtom_ThrID21_ShapeMNK25612816_TV_0:
.text.kernel_cutlass_kernel_cudnngemm_swigludense_gemm_persistent_swigluPersistentDenseGemmKernel_object_at__TiledMMA_ThrLayoutVMNK21111000_PermutationMNK____MMAAtom_ThrID21_ShapeMNK25612816_TV_0:
[----:B------:R-:W1:Y:S01]  /*0000*/  LDC R1, c[0x0][0x37c] ;  /* 0x0000df00ff017b82 */ /* 0x000e620000000800 */
[----:B------:R-:W2:Y:S07]  /*0010*/  S2R R4, SR_TID.X ;  /* 0x0000000000047919 */ /* 0x000eae0000002100 */
[----:B------:R-:W3:Y:S01]  /*0020*/  S2UR UR6, SR_CgaCtaId ;  /* 0x00000000000679c3 */ /* 0x000ee20000008800 */
[----:B------:R-:W4:Y:S01]  /*0030*/  LDCU UR5, c[0x0][0x36c] ;  /* 0x00006d80ff0577ac */ /* 0x000f220008000800 */
[----:B------:R-:W5:Y:S06]  /*0040*/  LDCU.U8 UR9, c[0x0][0x382] ;  /* 0x00007040ff0977ac */ /* 0x000f6c0008000000 */
[----:B------:R-:W2:Y:S01]  /*0050*/  S2UR UR22, SR_CTAID.X ;  /* 0x00000000001679c3 */ /* 0x000ea20000002500 */
[----:B------:R-:W2:Y:S01]  /*0060*/  LDCU.U8 UR8, c[0x0][0x381] ;  /* 0x00007020ff0877ac */ /* 0x000ea20008000000 */
[----:B----4-:R-:W-:-:S02]  /*0070*/  UISETP.EQ.U32.AND UP2, UPT, UR5, 0x1, UPT ;  /* 0x000000010500788c */ /* 0x010fc4000bf42070 */
[----:B-----5:R-:W-:Y:S02]  /*0080*/  ULOP3.LUT UR9, UR9, 0x1, URZ, 0xc0, !UPT ;  /* 0x0000000109097892 */ /* 0x020fe4000f8ec0ff */
[----:B---3--:R-:W-:Y:S02]  /*0090*/  ULEA.HI UR7, UR6, UR6, URZ, 0x1 ;  /* 0x0000000606077291 */ /* 0x008fe4000f8f08ff */
[----:B--2---:R-:W-:Y:S02]  /*00a0*/  ULOP3.LUT UR8, UR8, 0x1, URZ, 0xc0, !UPT ;  /* 0x0000000108087892 */ /* 0x004fe4000f8ec0ff */
[----:B------:R-:W-:Y:S01]  /*00b0*/  USHF.R.S32.HI UR4, URZ, 0x1, UR7 ;  /* 0x00000001ff047899 */ /* 0x000fe20008011407 */
[----:B------:R-:W-:Y:S01]  /*00c0*/  SHF.R.U32.HI R0, RZ, 0x5, R4 ;  /* 0x00000005ff007819 */ /* 0x000fe20000011604 */
[----:B------:R-:W-:Y:S02]  /*00d0*/  ULOP3.LUT UR13, UR7, 0xfffffffe, URZ, 0xc0, !UPT ;  /* 0xfffffffe070d7892 */ /* 0x000fe4000f8ec0ff */
[----:B------:R-:W-:Y:S01]  /*00e0*/  ULEA.HI UR5, UR7, UR4, URZ, 0x1 ;  /* 0x0000000407057291 */ /* 0x000fe2000f8f08ff */
[----:B------:R-:W-:Y:S01]  /*00f0*/  R2UR UR23, R0 ;  /* 0x00000000001772ca */ /* 0x000fe200000e0000 */
[----:B------:R-:W-:-:S02]  /*0100*/  ULOP3.LUT UR22, UR22, 0x1, URZ, 0xc0, !UPT ;  /* 0x0000000116167892 */ /* 0x000fc4000f8ec0ff */
[----:B------:R-:W-:Y:S02]  /*0110*/  ULOP3.LUT UR5, UR5, 0xfffffffe, URZ, 0xc0, !UPT ;  /* 0xfffffffe05057892 */ /* 0x000fe4000f8ec0ff */
[----:B------:R-:W-:Y:S02]  /*0120*/  UISETP.NE.U32.AND UP6, UPT, UR9, 0x1, UPT ;  /* 0x000000010900788c */ /* 0x000fe4000bfc5070 */
[----:B------:R-:W-:Y:S02]  /*0130*/  UIADD3 UR33, UPT, UPT, UR4, -UR5, URZ ;  /* 0x8000000504217290 */ /* 0x000fe4000fffe0ff */
[----:B------:R-:W-:Y:S02]  /*0140*/  UISETP.NE.U32.AND UP5, UPT, UR8, 0x1, UPT ;  /* 0x000000010800788c */ /* 0x000fe4000bfa5070 */
[----:B------:R-:W-:Y:S02]  /*0150*/  UIADD3 UR13, UPT, UPT, -UR13, UR6, URZ ;  /* 0x000000060d0d7290 */ /* 0x000fe4000fffe1ff */
[----:B------:R-:W-:-:S02]  /*0160*/  UISETP.NE.AND UP4, UPT, UR23, 0x5, UPT ;  /* 0x000000051700788c */ /* 0x000fc4000bf85270 */
[----:B------:R-:W-:Y:S02]  /*0170*/  UISETP.NE.AND UP3, UPT, UR23, URZ, UPT ;  /* 0x000000ff1700728c */ /* 0x000fe4000bf65270 */
[----:B------:R-:W-:-:S05]  /*0180*/  UIADD3 UR25, UPT, UPT, UR33, UR33, URZ ;  /* 0x0000002121197290 */ /* 0x000fca000fffe0ff */
[----:B-1----:R-:W-:Y:S07]  /*0190*/  BRA.U UP4, `(.L_x_0) ;  /* 0x0000000104387547 */ /* 0x002fee000b800000 */
[----:B------:R-:W1:Y:S02]  /*01a0*/  LDCU.64 UR8, c[0x0][0x348] ;  /* 0x00006900ff0877ac */ /* 0x000e640008000a00 */
[----:B-1----:R-:W-:Y:S02]  /*01b0*/  UIADD3 UR16, UP1, UPT, UR8, 0x40, URZ ;  /* 0x0000004008107890 */ /* 0x002fe4000ff3e0ff */
[----:B------:R-:W-:Y:S02]  /*01c0*/  UIADD3 UR14, UP0, UPT, UR8, 0xc0, URZ ;  /* 0x000000c0080e7890 */ /* 0x000fe4000ff1e0ff */
[----:B------:R-:W-:Y:S02]  /*01d0*/  UIADD3.X UR17, UPT, UPT, URZ, UR9, URZ, UP1, !UPT ;  /* 0x00000009ff117290 */ /* 0x000fe40008ffe4ff */
[----:B------:R-:W-:Y:S02]  /*01e0*/  UIADD3 UR10, UP1, UPT, UR8, 0x140, URZ ;  /* 0x00000140080a7890 */ /* 0x000fe4000ff3e0ff */
[----:B------:R-:W-:-:S02]  /*01f0*/  UIADD3.X UR15, UPT, UPT, URZ, UR9, URZ, UP0, !UPT ;  /* 0x00000009ff0f7290 */ /* 0x000fc400087fe4ff */
[----:B------:R-:W-:Y:S02]  /*0200*/  UIADD3 UR8, UP0, UPT, UR8, 0x1c0, URZ ;  /* 0x000001c008087890 */ /* 0x000fe4000ff1e0ff */
[----:B------:R-:W-:Y:S01]  /*0210*/  UIADD3.X UR11, UPT, UPT, URZ, UR9, URZ, UP1, !UPT ;  /* 0x00000009ff0b7290 */ /* 0x000fe20008ffe4ff */
[----:B------:R1:W-:Y:S01]  /*0220*/  UTMACCTL.PF [UR16] ;  /* 0x00000000100079b9 */ /* 0x0003e20008040000 */
[----:B------:R-:W-:-:S03]  /*0230*/  UIADD3.X UR9, UPT, UPT, URZ, UR9, URZ, UP0, !UPT ;  /* 0x00000009ff097290 */ /* 0x000fc600087fe4ff */
[----:B------:R1:W-:Y:S04]  /*0240*/  UTMACCTL.PF [UR14] ;  /* 0x000000000e0079b9 */ /* 0x0003e80008040000 */
[----:B------:R1:W-:Y:S02]  /*0250*/  UTMACCTL.PF [UR10] ;  /* 0x000000000a0079b9 */ /* 0x0003e40008040000 */
[----:B------:R1:W-:Y:S02]  /*0260*/  UTMACCTL.PF [UR8] ;  /* 0x00000000080079b9 */ /* 0x0003e40008040000 */
[----:B-1----:R-:W-:Y:S01]  /*0270*/  NOP ;  /* 0x0000000000007918 */ /* 0x002fe20000000000 */
.L_x_0:
[----:B------:R-:W-:Y:S05]  /*0280*/  BRA.U UP3, `(.L_x_1) ;  /* 0x0000000103687547 */ /* 0x000fea000b800000 */
[----:B------:R-:W-:Y:S01]  /*0290*/  UMOV UR7, 0x400 ;  /* 0x0000040000077882 */ /* 0x000fe20000000000 */
[----:B------:R-:W-:Y:S01]  /*02a0*/  UMOV UR8, 0x1 ;  /* 0x0000000100087882 */ /* 0x000fe20000000000 */
[----:B------:R-:W-:Y:S02]  /*02b0*/  ULEA UR7, UR6, UR7, 0x18 ;  /* 0x0000000706077291 */ /* 0x000fe4000f8ec0ff */
[----:B------:R-:W-:-:S04]  /*02c0*/  UIADD3 UR8, UPT, UPT, -UR8, 0x100000, URZ ;  /* 0x0010000008087890 */ /* 0x000fc8000fffe1ff */
[----:B------:R-:W-:Y:S02]  /*02d0*/  USHF.L.U32 UR9, UR8, 0xb, URZ ;  /* 0x0000000b08097899 */ /* 0x000fe400080006ff */
[----:B------:R-:W-:Y:S01]  /*02e0*/  USHF.L.U32 UR8, UR8, 0x1, URZ ;  /* 0x0000000108087899 */ /* 0x000fe200080006ff */
[----:B------:R-:W-:Y:S02]  /*02f0*/  UMOV UR5, 0x2 ;  /* 0x0000000200057882 */ /* 0x000fe40000000000 */
[----:B------:R-:W-:-:S04]  /*0300*/  UIADD3 UR10, UPT, UPT, -UR5, 0x100000, URZ ;  /* 0x00100000050a7890 */ /* 0x000fc8000fffe1ff */
[----:B------:R-:W-:Y:S02]  /*0310*/  USHF.L.U32 UR11, UR10, 0xb, URZ ;  /* 0x0000000b0a0b7899 */ /* 0x000fe400080006ff */
[----:B------:R-:W-:Y:S01]  /*0320*/  USHF.L.U32 UR10, UR10, 0x1, URZ ;  /* 0x000000010a0a7899 */ /* 0x000fe200080006ff */
[----:B------:R-:W1:Y:S02]  /*0330*/  FENCE.VIEW.ASYNC.S ;  /* 0x00000000000073c6 */ /* 0x000e640000000000 */
[----:B-1----:R1:W2:Y:S01]  /*0340*/  SYNCS.EXCH.64 URZ, [UR7], UR8 ;  /* 0x0000000807ff75b2 */ /* 0x0022a20008000100 */
[----:B------:R1:W3:Y:S01]  /*0350*/  SYNCS.EXCH.64 URZ, [UR7+0x8], UR8 ;  /* 0x0000080807ff75b2 */ /* 0x0002e20008000100 */
[----:B------:R1:W4:Y:S01]  /*0360*/  SYNCS.EXCH.64 URZ, [UR7+0x10], UR8 ;  /* 0x0000100807ff75b2 */ /* 0x0003220008000100 */
[----:B------:R1:W5:Y:S01]  /*0370*/  SYNCS.EXCH.64 URZ, [UR7+0x18], UR8 ;  /* 0x0000180807ff75b2 */ /* 0x0003620008000100 */
[----:B------:R1:W1:Y:S01]  /*0380*/  SYNCS.EXCH.64 URZ, [UR7+0x20], UR8 ;  /* 0x0000200807ff75b2 */ /* 0x0002620008000100 */
[----:B------:R1:W1:Y:S01]  /*0390*/  SYNCS.EXCH.64 URZ, [UR7+0x28], UR8 ;  /* 0x0000280807ff75b2 */ /* 0x0002620008000100 */
[----:B------:R1:W1:Y:S03]  /*03a0*/  SYNCS.EXCH.64 URZ, [UR7+0x30], UR8 ;  /* 0x0000300807ff75b2 */ /* 0x0002660008000100 */
[----:B------:R1:W1:Y:S01]  /*03b0*/  SYNCS.EXCH.64 URZ, [UR7+0x38], UR10 ;  /* 0x0000380a07ff75b2 */ /* 0x0002620008000100 */
[----:B------:R1:W1:Y:S01]  /*03c0*/  SYNCS.EXCH.64 URZ, [UR7+0x40], UR10 ;  /* 0x0000400a07ff75b2 */ /* 0x0002620008000100 */
[----:B------:R1:W1:Y:S01]  /*03d0*/  SYNCS.EXCH.64 URZ, [UR7+0x48], UR10 ;  /* 0x0000480a07ff75b2 */ /* 0x0002620008000100 */
[----:B------:R1:W1:Y:S01]  /*03e0*/  SYNCS.EXCH.64 URZ, [UR7+0x50], UR10 ;  /* 0x0000500a07ff75b2 */ /* 0x0002620008000100 */
[----:B------:R1:W1:Y:S01]  /*03f0*/  SYNCS.EXCH.64 URZ, [UR7+0x58], UR10 ;  /* 0x0000580a07ff75b2 */ /* 0x0002620008000100 */
[----:B------:R1:W1:Y:S01]  /*0400*/  SYNCS.EXCH.64 URZ, [UR7+0x60], UR10 ;  /* 0x0000600a07ff75b2 */ /* 0x0002620008000100 */
[----:B------:R1:W1:Y:S01]  /*0410*/  SYNCS.EXCH.64 URZ, [UR7+0x68], UR10 ;  /* 0x0000680a07ff75b2 */ /* 0x0002620008000100 */
[----:B------:R-:W-:Y:S01]  /*0420*/  NOP ;  /* 0x0000000000007918 */ /* 0x000fe20000000000 */
.L_x_1:
[----:B------:R-:W-:Y:S01]  /*0430*/  NOP ;  /* 0x0000000000007918 */ /* 0x000fe20000000000 */
[----:B------:R-:W-:Y:S05]  /*0440*/  BRA.U !UP2, `(.L_x_2) ;  /* 0x000000010a087547 */ /* 0x000fea000b800000 */
[----:B-12345:R-:W-:Y:S01]  /*0450*/  UCGABAR_ARV ;  /* 0x00000000000079c7 */ /* 0x03efe20008000000 */
[----:B------:R-:W-:Y:S05]  /*0460*/  BRA `(.L_x_3) ;  /* 0x0000000000047947 */ /* 0x000fea0003800000 */
.L_x_2:
[----:B-12345:R-:W-:Y:S01]  /*0470*/  NOP ;  /* 0x0000000000007918 */ /* 0x03efe20000000000 */
.L_x_3:
[----:B------:R-:W-:Y:S05]  /*0480*/  BRA.U !UP2, `(.L_x_4) ;  /* 0x000000010a0c7547 */ /* 0x000fea000b800000 */
[----:B------:R-:W-:Y:S01]  /*0490*/  UCGABAR_WAIT ;  /* 0x0000000000007dc7 */ /* 0x000fe20008000000 */
[----:B------:R-:W-:Y:S01]  /*04a0*/  CCTL.IVALL ;  /* 0x00000000ff00798f */ /* 0x000fe20002000000 */
[----:B------:R-:W-:Y:S05]  /*04b0*/  BRA `(.L_x_5) ;  /* 0x0000000000047947 */ /* 0x000fea0003800000 */
.L_x_4:
[----:B------:R-:W-:Y:S06]  /*04c0*/  BAR.SYNC.DEFER_BLOCKING 0x0 ;  /* 0x0000000000007b1d */ /* 0x000fec0000010000 */
.L_x_5:
[----:B------:R-:W-:Y:S01]  /*04d0*/  UIADD3 UR5, UPT, UPT, UR4, UR4, URZ ;  /* 0x0000000404057290 */ /* 0x000fe2000fffe0ff */
[----:B------:R-:W-:Y:S01]  /*04e0*/  UMOV UR14, 0x3 ;  /* 0x00000003000e7882 */ /* 0x000fe20000000000 */
[----:B------:R-:W-:Y:S02]  /*04f0*/  UIADD3 UR12, UPT, UPT, UR4, -0x1, URZ ;  /* 0xffffffff040c7890 */ /* 0x000fe4000fffe0ff */
[----:B------:R-:W-:Y:S02]  /*0500*/  UISETP.NE.AND UP0, UPT, UR6, UR5, UPT ;  /* 0x000000050600728c */ /* 0x000fe4000bf05270 */
[----:B------:R-:W-:Y:S02]  /*0510*/  USHF.L.U32 UR14, UR14, UR25, URZ ;  /* 0x000000190e0e7299 */ /* 0x000fe400080006ff */
[----:B------:R-:W-:-:S11]  /*0520*/  UISETP.LT.AND UP0, UPT, UR6, URZ, UP0 ;  /* 0x000000ff0600728c */ /* 0x000fd60008701270 */
[----:B------:R-:W-:Y:S01]  /*0530*/  @!UP0 UIADD3 UR12, UPT, UPT, UR4, URZ, URZ ;  /* 0x000000ff040c8290 */ /* 0x000fe2000fffe0ff */
[----:B------:R-:W-:Y:S11]  /*0540*/  BRA.U UP3, `(.L_x_6) ;  /* 0x0000000103407547 */ /* 0x000ff6000b800000 */
[----:B------:R-:W-:Y:S01]  /*0550*/  UMOV UR7, 0x400 ;  /* 0x0000040000077882 */ /* 0x000fe20000000000 */
[----:B------:R-:W-:Y:S01]  /*0560*/  UMOV UR5, 0x1 ;  /* 0x0000000100057882 */ /* 0x000fe20000000000 */
[----:B------:R-:W-:Y:S01]  /*0570*/  UMOV UR4, 0x8 ;  /* 0x0000000800047882 */ /* 0x000fe20000000000 */
[----:B------:R-:W-:Y:S02]  /*0580*/  ULEA UR7, UR6, UR7, 0x18 ;  /* 0x0000000706077291 */ /* 0x000fe4000f8ec0ff */
[----:B------:R-:W-:-:S04]  /*0590*/  UIADD3 UR8, UPT, UPT, -UR5, 0x100000, URZ ;  /* 0x0010000005087890 */ /* 0x000fc8000fffe1ff */
[----:B------:R-:W-:Y:S02]  /*05a0*/  USHF.L.U32 UR9, UR8, 0xb, URZ ;  /* 0x0000000b08097899 */ /* 0x000fe400080006ff */
[----:B------:R-:W-:Y:S02]  /*05b0*/  USHF.L.U32 UR8, UR8, 0x1, URZ ;  /* 0x0000000108087899 */ /* 0x000fe400080006ff */
[----:B------:R-:W-:-:S04]  /*05c0*/  UIADD3 UR4, UPT, UPT, -UR4, 0x100000, URZ ;  /* 0x0010000004047890 */ /* 0x000fc8000fffe1ff */
[----:B------:R-:W-:Y:S02]  /*05d0*/  USHF.L.U32 UR5, UR4, 0xb, URZ ;  /* 0x0000000b04057899 */ /* 0x000fe400080006ff */
[----:B------:R-:W-:Y:S01]  /*05e0*/  USHF.L.U32 UR4, UR4, 0x1, URZ ;  /* 0x0000000104047899 */ /* 0x000fe200080006ff */
[----:B------:R-:W1:Y:S03]  /*05f0*/  FENCE.VIEW.ASYNC.S ;  /* 0x00000000000073c6 */ /* 0x000e660000000000 */
[----:B-1----:R1:W2:Y:S01]  /*0600*/  SYNCS.EXCH.64 URZ, [UR7+0x70], UR8 ;  /* 0x0000700807ff75b2 */ /* 0x0022a20008000100 */
[----:B------:R1:W3:Y:S07]  /*0610*/  SYNCS.EXCH.64 URZ, [UR7+0x78], UR8 ;  /* 0x0000780807ff75b2 */ /* 0x0002ee0008000100 */
[----:B------:R1:W4:Y:S01]  /*0620*/  SYNCS.EXCH.64 URZ, [UR7+0x80], UR4 ;  /* 0x0000800407ff75b2 */ /* 0x0003220008000100 */
[----:B------:R1:W5:Y:S01]  /*0630*/  SYNCS.EXCH.64 URZ, [UR7+0x88], UR4 ;  /* 0x0000880407ff75b2 */ /* 0x0003620008000100 */
[----:B------:R-:W-:Y:S01]  /*0640*/  NOP ;  /* 0x0000000000007918 */ /* 0x000fe20000000000 */
.L_x_6:
[----:B------:R-:W-:Y:S01]  /*0650*/  NOP ;  /* 0x0000000000007918 */ /* 0x000fe20000000000 */
[----:B------:R-:W-:Y:S05]  /*0660*/  BRA.U !UP2, `(.L_x_7) ;  /* 0x000000010a087547 */ /* 0x000fea000b800000 */
[----:B--2345:R-:W-:Y:S01]  /*0670*/  UCGABAR_ARV ;  /* 0x00000000000079c7 */ /* 0x03cfe20008000000 */
[----:B------:R-:W-:Y:S05]  /*0680*/  BRA `(.L_x_8) ;  /* 0x0000000000047947 */ /* 0x000fea0003800000 */
.L_x_7:
[----:B--2345:R-:W-:Y:S01]  /*0690*/  NOP ;  /* 0x0000000000007918 */ /* 0x03cfe20000000000 */
.L_x_8:
[----:B------:R-:W-:Y:S05]  /*06a0*/  BRA.U !UP2, `(.L_x_9) ;  /* 0x000000010a0c7547 */ /* 0x000fea000b800000 */
[----:B------:R-:W-:Y:S01]  /*06b0*/  UCGABAR_WAIT ;  /* 0x0000000000007dc7 */ /* 0x000fe20008000000 */
[----:B------:R-:W-:Y:S01]  /*06c0*/  CCTL.IVALL ;  /* 0x00000000ff00798f */ /* 0x000fe20002000000 */
[----:B------:R-:W-:Y:S05]  /*06d0*/  BRA `(.L_x_10) ;  /* 0x0000000000047947 */ /* 0x000fea0003800000 */
.L_x_9:
[----:B------:R-:W-:Y:S06]  /*06e0*/  BAR.SYNC.DEFER_BLOCKING 0x0 ;  /* 0x0000000000007b1d */ /* 0x000fec0000010000 */
.L_x_10:
[----:B------:R-:W-:Y:S05]  /*06f0*/  BRA.U UP4, `(.L_x_11) ;  /* 0x0000000104287547 */ /* 0x000fea000b800000 */
[----:B-1----:R-:W-:Y:S01]  /*0700*/  UMOV UR5, 0x400 ;  /* 0x0000040000057882 */ /* 0x002fe20000000000 */
[----:B------:R-:W-:Y:S01]  /*0710*/  UMOV UR4, 0x20 ;  /* 0x0000002000047882 */ /* 0x000fe20000000000 */
[----:B------:R-:W-:Y:S02]  /*0720*/  ULEA UR5, UR6, UR5, 0x18 ;  /* 0x0000000506057291 */ /* 0x000fe4000f8ec0ff */
[----:B------:R-:W-:-:S04]  /*0730*/  UIADD3 UR8, UPT, UPT, -UR4, 0x100000, URZ ;  /* 0x0010000004087890 */ /* 0x000fc8000fffe1ff */
[----:B------:R-:W-:Y:S02]  /*0740*/  USHF.L.U32 UR9, UR8, 0xb, URZ ;  /* 0x0000000b08097899 */ /* 0x000fe400080006ff */
[----:B------:R-:W-:Y:S01]  /*0750*/  USHF.L.U32 UR8, UR8, 0x1, URZ ;  /* 0x0000000108087899 */ /* 0x000fe200080006ff */
[----:B------:R-:W-:Y:S01]  /*0760*/  ELECT P0, URZ, PT ;  /* 0x0000000000ff782f */ /* 0x000fe20003800000 */
[----:B------:R-:W1:Y:S10]  /*0770*/  FENCE.VIEW.ASYNC.S ;  /* 0x00000000000073c6 */ /* 0x000e740000000000 */
[----:B-1----:R2:W3:Y:S02]  /*0780*/  SYNCS.EXCH.64 URZ, [UR5+0x90], UR8 ;  /* 0x0000900805ff75b2 */ /* 0x0024e40008000100 */
[----:B--2---:R-:W-:Y:S01]  /*0790*/  NOP ;  /* 0x0000000000007918 */ /* 0x004fe20000000000 */
.L_x_11:
[----:B------:R-:W-:Y:S01]  /*07a0*/  NOP ;  /* 0x0000000000007918 */ /* 0x000fe20000000000 */
[----:B------:R-:W-:Y:S05]  /*07b0*/  BRA.U !UP2, `(.L_x_12) ;  /* 0x000000010a087547 */ /* 0x000fea000b800000 */
[----:B---3--:R-:W-:Y:S01]  /*07c0*/  UCGABAR_ARV ;  /* 0x00000000000079c7 */ /* 0x008fe20008000000 */
[----:B------:R-:W-:Y:S05]  /*07d0*/  BRA `(.L_x_13) ;  /* 0x0000000000047947 */ /* 0x000fea0003800000 */
.L_x_12:
[----:B---3--:R-:W-:Y:S01]  /*07e0*/  NOP ;  /* 0x0000000000007918 */ /* 0x008fe20000000000 */
.L_x_13:
[----:B------:R-:W-:Y:S01]  /*07f0*/  USHF.L.U32 UR21, UR22, 0x7, URZ ;  /* 0x0000000716157899 */ /* 0x000fe200080006ff */
[----:B------:R-:W-:Y:S05]  /*0800*/  BRA.U !UP2, `(.L_x_14) ;  /* 0x000000010a0c7547 */ /* 0x000fea000b800000 */
[----:B------:R-:W-:Y:S01]  /*0810*/  UCGABAR_WAIT ;  /* 0x0000000000007dc7 */ /* 0x000fe20008000000 */
[----:B------:R-:W-:Y:S01]  /*0820*/  CCTL.IVALL ;  /* 0x00000000ff00798f */ /* 0x000fe20002000000 */
[----:B------:R-:W-:Y:S05]  /*0830*/  BRA `(.L_x_15) ;  /* 0x0000000000047947 */ /* 0x000fea0003800000 */
.L_x_14:
[----:B------:R-:W-:Y:S06]  /*0840*/  BAR.SYNC.DEFER_BLOCKING 0x0 ;  /* 0x0000000000007b1d */ /* 0x000fec0000010000 */
.L_x_15:
[----:B------:R-:W-:Y:S01]  /*0850*/  UMOV UR24, 0x5 ;  /* 0x0000000500187882 */ /* 0x000fe20000000000 */
[----:B------:R-:W2:Y:S01]  /*0860*/  LDCU.U8 UR20, c[0x0][0x5c8] ;  /* 0x0000b900ff1477ac */ /* 0x000ea20008000000 */
[----:B------:R-:W3:Y:S01]  /*0870*/  LDCU.U8 UR19, c[0x0][0x5c9] ;  /* 0x0000b920ff1377ac */ /* 0x000ee20008000000 */
[----:B------:R-:W4:Y:S01]  /*0880*/  LDCU.U8 UR18, c[0x0][0x5d4] ;  /* 0x0000ba80ff1277ac */ /* 0x000f220008000000 */
[----:B------:R-:W5:Y:S01]  /*0890*/  LDCU.U8 UR17, c[0x0][0x5d5] ;  /* 0x0000baa0ff1177ac */ /* 0x000f620008000000 */
[----:B------:R-:W1:Y:S01]  /*08a0*/  LDCU.U8 UR16, c[0x0][0x5e0] ;  /* 0x0000bc00ff1077ac */ /* 0x000e620008000000 */
[----:B------:R-:W1:Y:S01]  /*08b0*/  LDCU.U8 UR15, c[0x0][0x5e1] ;  /* 0x0000bc20ff0f77ac */ /* 0x000e620008000000 */
[----:B------:R-:W-:Y:S01]  /*08c0*/  USHF.L.U32 UR24, UR24, UR13, URZ ;  /* 0x0000000d18187299 */ /* 0x000fe200080006ff */
[----:B------:R-:W-:Y:S05]  /*08d0*/  BRA.U UP4, `(.L_x_16) ;  /* 0x0000000904b07547 */ /* 0x000fea000b800000 */
[----:B------:R-:W5:Y:S01]  /*08e0*/  S2UR UR32, SR_CTAID.Z ;  /* 0x00000000002079c3 */ /* 0x000f620000002700 */
[----:B------:R-:W-:Y:S01]  /*08f0*/  UMOV UR31, 0x1 ;  /* 0x00000001001f7882 */ /* 0x000fe20000000000 */
[----:B------:R-:W-:Y:S01]  /*0900*/  UMOV UR30, URZ ;  /* 0x000000ff001e7c82 */ /* 0x000fe20008000000 */
[----:B-----5:R-:W-:-:S09]  /*0910*/  UISETP.GT.U32.AND UP0, UPT, UR32, 0xff, UPT ;  /* 0x000000ff2000788c */ /* 0x020fd2000bf04070 */
[----:B------:R-:W-:Y:S05]  /*0920*/  BRA.U UP0, `(.L_x_17) ;  /* 0x0000000900087547 */ /* 0x000fea000b800000 */
[----:B-1----:R-:W1:Y:S01]  /*0930*/  LDCU.64 UR4, c[0x0][0x5c0] ;  /* 0x0000b800ff0477ac */ /* 0x002e620008000a00 */
[----:B------:R-:W5:Y:S01]  /*0940*/  S2UR UR29, SR_CTAID.Y ;  /* 0x00000000001d79c3 */ /* 0x000f620000002600 */
[----:B------:R-:W4:Y:S01]  /*0950*/  LDCU UR8, c[0x0][0x5d0] ;  /* 0x0000ba00ff0877ac */ /* 0x000f220008000800 */
[----:B------:R-:W3:Y:S01]  /*0960*/  LDCU UR11, c[0x0][0x374] ;  /* 0x00006e80ff0b77ac */ /* 0x000ee20008000800 */
[----:B------:R-:W3:Y:S01]  /*0970*/  LDCU UR10, c[0x0][0x370] ;  /* 0x00006e00ff0a77ac */ /* 0x000ee20008000800 */
[----:B------:R-:W-:Y:S02]  /*0980*/  ULEA UR28, UR33, UR21, 0x6 ;  /* 0x00000015211c7291 */ /* 0x000fe4000f8e30ff */
[----:B-1----:R-:W-:Y:S01]  /*0990*/  UIMAD.WIDE.U32 UR6, UR32, UR5, URZ ;  /* 0x00000005200672a5 */ /* 0x002fe2000f8e00ff */
[----:B------:R-:W1:Y:S03]  /*09a0*/  LDCU.64 UR34, c[0x0][0x348] ;  /* 0x00006900ff2277ac */ /* 0x000e660008000a00 */
[----:B------:R-:W-:-:S02]  /*09b0*/  UIADD3 UR5, UPT, UPT, UR32, -UR7, URZ ;  /* 0x8000000720057290 */ /* 0x000fc4000fffe0ff */
[----:B-----5:R-:W-:Y:S02]  /*09c0*/  USHF.L.U32 UR29, UR29, 0x7, URZ ;  /* 0x000000071d1d7899 */ /* 0x020fe400080006ff */
[----:B--2---:R-:W-:Y:S02]  /*09d0*/  USHF.R.U32.HI UR5, URZ, UR20, UR5 ;  /* 0x00000014ff057299 */ /* 0x004fe40008011605 */
[----:B---3--:R-:W-:Y:S02]  /*09e0*/  UIMAD UR10, UR11, UR10, URZ ;  /* 0x0000000a0b0a72a4 */ /* 0x008fe4000f8e02ff */
[----:B------:R-:W-:Y:S02]  /*09f0*/  UIADD3 UR5, UPT, UPT, UR7, UR5, URZ ;  /* 0x0000000507057290 */ /* 0x000fe4000fffe0ff */
[----:B------:R-:W-:Y:S02]  /*0a00*/  ULOP3.LUT UR29, UR29, 0x80, URZ, 0xc0, !UPT ;  /* 0x000000801d1d7892 */ /* 0x000fe4000f8ec0ff */
[----:B------:R-:W-:Y:S01]  /*0a10*/  USHF.R.U32.HI UR6, URZ, UR19, UR5 ;  /* 0x00000013ff067299 */ /* 0x000fe20008011605 */
[----:B------:R-:W-:Y:S01]  /*0a20*/  UMOV UR30, URZ ;  /* 0x000000ff001e7c82 */ /* 0x000fe20008000000 */
[----:B------:R-:W-:-:S02]  /*0a30*/  UMOV UR31, 0x1 ;  /* 0x00000001001f7882 */ /* 0x000fc40000000000 */
[----:B------:R-:W-:-:S04]  /*0a40*/  UIADD3 UR6, UPT, UPT, -UR6, URZ, URZ ;  /* 0x000000ff06067290 */ /* 0x000fc8000fffe1ff */
[----:B------:R-:W-:Y:S01]  /*0a50*/  UIMAD UR6, UR6, UR4, UR32 ;  /* 0x00000004060672a4 */ /* 0x000fe2000f8e0220 */
[----:B------:R-:W2:Y:S03]  /*0a60*/  LDCU.64 UR4, c[0x0][0x5d8] ;  /* 0x0000bb00ff0477ac */ /* 0x000ea60008000a00 */
[----:B----4-:R-:W-:-:S04]  /*0a70*/  UIMAD.WIDE.U32 UR8, UR6, UR8, URZ ;  /* 0x00000008060872a5 */ /* 0x010fc8000f8e00ff */
[----:B------:R-:W-:-:S04]  /*0a80*/  UIADD3 UR7, UPT, UPT, UR6, -UR9, URZ ;  /* 0x8000000906077290 */ /* 0x000fc8000fffe0ff */
[----:B------:R-:W-:-:S03]  /*0a90*/  USHF.R.U32.HI UR7, URZ, UR18, UR7 ;  /* 0x00000012ff077299 */ /* 0x000fc60008011607 */
[----:B------:R-:W3:Y:S01]  /*0aa0*/  LDCU UR8, c[0x0][0x378] ;  /* 0x00006f00ff0877ac */ /* 0x000ee20008000800 */
[----:B------:R-:W-:-:S04]  /*0ab0*/  UIADD3 UR9, UPT, UPT, UR9, UR7, URZ ;  /* 0x0000000709097290 */ /* 0x000fc8000fffe0ff */
[----:B------:R-:W-:-:S04]  /*0ac0*/  USHF.R.U32.HI UR9, URZ, UR17, UR9 ;  /* 0x00000011ff097299 */ /* 0x000fc80008011609 */
[----:B--2---:R-:W-:Y:S02]  /*0ad0*/  UIMAD.WIDE.U32 UR26, UR9, UR5, URZ ;  /* 0x00000005091a72a5 */ /* 0x004fe4000f8e00ff */
[----:B---3--:R-:W-:-:S05]  /*0ae0*/  UIMAD UR8, UR10, UR8, URZ ;  /* 0x000000080a0872a4 */ /* 0x008fca000f8e02ff */
[----:B------:R-:W-:Y:S02]  /*0af0*/  UMOV UR7, UR27 ;  /* 0x0000001b00077c82 */ /* 0x000fe40008000000 */
[----:B------:R-:W-:Y:S02]  /*0b00*/  UIADD3 UR5, UPT, UPT, UR9, -UR7, URZ ;  /* 0x8000000709057290 */ /* 0x000fe4000fffe0ff */
[----:B------:R-:W2:Y:S01]  /*0b10*/  S2UR UR26, SR_CgaCtaId ;  /* 0x00000000001a79c3 */ /* 0x000ea20000008800 */
[----:B------:R-:W-:Y:S02]  /*0b20*/  USHF.R.S32.HI UR27, URZ, 0x1f, UR8 ;  /* 0x0000001fff1b7899 */ /* 0x000fe40008011408 */
[----:B------:R-:W-:Y:S02]  /*0b30*/  USHF.R.U32.HI UR5, URZ, UR16, UR5 ;  /* 0x00000010ff057299 */ /* 0x000fe40008011605 */
[----:B------:R-:W-:Y:S02]  /*0b40*/  ULEA.HI UR27, UR27, UR8, URZ, 0x2 ;  /* 0x000000081b1b7291 */ /* 0x000fe4000f8f10ff */
[----:B------:R-:W-:-:S04]  /*0b50*/  UIADD3 UR7, UPT, UPT, UR7, UR5, URZ ;  /* 0x0000000507077290 */ /* 0x000fc8000fffe0ff */
[----:B------:R-:W-:-:S03]  /*0b60*/  USHF.R.U32.HI UR7, URZ, UR15, UR7 ;  /* 0x0000000fff077299 */ /* 0x000fc60008011607 */
[----:B------:R-:W3:Y:S01]  /*0b70*/  LDCU UR5, c[0x0][0x5cc] ;  /* 0x0000b980ff0577ac */ /* 0x000ee20008000800 */
[----:B------:R-:W-:-:S04]  /*0b80*/  UIADD3 UR7, UPT, UPT, -UR7, URZ, URZ ;  /* 0x000000ff07077290 */ /* 0x000fc8000fffe1ff */
[----:B------:R-:W-:-:S03]  /*0b90*/  UIMAD UR7, UR7, UR4, UR9 ;  /* 0x00000004070772a4 */ /* 0x000fc6000f8e0209 */
[----:B------:R-:W-:Y:S02]  /*0ba0*/  UMOV UR4, 0x400 ;  /* 0x0000040000047882 */ /* 0x000fe40000000000 */
[----:B--2---:R-:W-:Y:S02]  /*0bb0*/  ULEA UR26, UR26, UR4, 0x18 ;  /* 0x000000041a1a7291 */ /* 0x004fe4000f8ec0ff */
[----:B------:R-:W-:-:S04]  /*0bc0*/  UIADD3 UR4, UPT, UPT, -UR9, URZ, URZ ;  /* 0x000000ff09047290 */ /* 0x000fc8000fffe1ff */
[----:B-1-3--:R-:W-:-:S12]  /*0bd0*/  UIMAD UR5, UR4, UR5, UR6 ;  /* 0x00000005040572a4 */ /* 0x00afd8000f8e0206 */
.L_x_22:
[----:B------:R-:W-:Y:S02]  /*0be0*/  USHF.L.U32 UR4, UR31, 0x1f, URZ ;  /* 0x0000001f1f047899 */ /* 0x000fe400080006ff */
[----:B------:R-:W-:Y:S02]  /*0bf0*/  ULEA UR6, UR30, UR26, 0x3 ;  /* 0x0000001a1e067291 */ /* 0x000fe4000f8e18ff */
[----:B------:R-:W-:Y:S02]  /*0c00*/  UIADD3 UR5, UPT, UPT, UR5, UR5, URZ ;  /* 0x0000000505057290 */ /* 0x000fe4000fffe0ff */
[----:B------:R-:W-:Y:S01]  /*0c10*/  MOV R0, UR4 ;  /* 0x0000000400007c02 */ /* 0x000fe20008000f00 */
[----:B------:R-:W-:Y:S02]  /*0c20*/  ULEA UR7, UR7, UR29, 0x8 ;  /* 0x0000001d07077291 */ /* 0x000fe4000f8e40ff */
[----:B------:R-:W-:Y:S02]  /*0c30*/  UIADD3 UR42, UP1, UPT, UR34, 0x40, URZ ;  /* 0x00000040222a7890 */ /* 0x000fe4000ff3e0ff */
[----:B-1----:R1:W2:Y:S01]  /*0c40*/  SYNCS.PHASECHK.TRANS64.TRYWAIT P1, [UR6+0x38], R0 ;  /* 0x00003800ff0075a7 */ /* 0x0022a20008021106 */
[----:B------:R-:W-:-:S02]  /*0c50*/  ULOP3.LUT UR6, UR5, UR22, URZ, 0xfc, !UPT ;  /* 0x0000001605067292 */ /* 0x000fc4000f8efcff */
[----:B------:R-:W-:Y:S02]  /*0c60*/  UIADD3 UR40, UP0, UPT, UR34, 0xc0, URZ ;  /* 0x000000c022287890 */ /* 0x000fe4000ff1e0ff */
[----:B------:R-:W-:Y:S02]  /*0c70*/  ULEA.HI UR5, UR5, UR6, URZ, 0x1 ;  /* 0x0000000605057291 */ /* 0x000fe4000f8f08ff */
[----:B------:R-:W-:Y:S02]  /*0c80*/  UIADD3.X UR43, UPT, UPT, URZ, UR35, URZ, UP1, !UPT ;  /* 0x00000023ff2b7290 */ /* 0x000fe40008ffe4ff */
[----:B------:R-:W-:Y:S02]  /*0c90*/  ULOP3.LUT UR4, UR5, 0xfffffffe, URZ, 0xc0, !UPT ;  /* 0xfffffffe05047892 */ /* 0x000fe4000f8ec0ff */
[----:B------:R-:W-:Y:S02]  /*0ca0*/  UIADD3.X UR41, UPT, UPT, URZ, UR35, URZ, UP0, !UPT ;  /* 0x00000023ff297290 */ /* 0x000fe400087fe4ff */
[----:B------:R-:W-:-:S02]  /*0cb0*/  UISETP.NE.AND UP2, UPT, UR6, UR4, UPT ;  /* 0x000000040600728c */ /* 0x000fc4000bf45270 */
[----:B------:R-:W-:Y:S02]  /*0cc0*/  USHF.R.U32.HI UR4, URZ, 0x1, UR5 ;  /* 0x00000001ff047899 */ /* 0x000fe40008011605 */
[----:B------:R-:W-:Y:S02]  /*0cd0*/  UISETP.LT.AND UP2, UPT, UR6, URZ, UP2 ;  /* 0x000000ff0600728c */ /* 0x000fe40009741270 */
[----:B------:R-:W-:Y:S02]  /*0ce0*/  UIADD3 UR11, UPT, UPT, UR4, -0x1, URZ ;  /* 0xffffffff040b7890 */ /* 0x000fe4000fffe0ff */
[----:B------:R-:W-:Y:S01]  /*0cf0*/  ULEA UR7, UR22, UR7, 0x6 ;  /* 0x0000000716077291 */ /* 0x000fe2000f8e30ff */
[----:B------:R-:W-:Y:S01]  /*0d00*/  UMOV UR38, URZ ;  /* 0x000000ff00267c82 */ /* 0x000fe20008000000 */
[----:B------:R-:W-:-:S05]  /*0d10*/  UPRMT UR37, URZ, 0x5410, UR24 ;  /* 0x00005410ff257896 */ /* 0x000fca0008000018 */
[----:B------:R-:W-:Y:S02]  /*0d20*/  @!UP2 UIADD3 UR11, UPT, UPT, UR4, URZ, URZ ;  /* 0x000000ff040ba290 */ /* 0x000fe4000fffe0ff */
[----:B------:R-:W-:Y:S02]  /*0d30*/  UISETP.NE.AND UP2, UPT, UR22, URZ, UPT ;  /* 0x000000ff1600728c */ /* 0x000fe4000bf45270 */
[----:B-1----:R-:W-:Y:S02]  /*0d40*/  ULEA UR11, UR11, UR28, 0x8 ;  /* 0x0000001c0b0b7291 */ /* 0x002fe4000f8e40ff */
.L_x_21:
[----:B---3--:R-:W-:Y:S01]  /*0d50*/  ULEA UR9, UR30, UR26, 0x3 ;  /* 0x0000001a1e097291 */ /* 0x008fe2000f8e18ff */
[----:B-12---:R-:W-:Y:S11]  /*0d60*/  @P1 BRA `(.L_x_18) ;  /* 0x0000000000101947 */ /* 0x006ff60003800000 */
[----:B------:R-:W-:-:S06]  /*0d70*/  USHF.L.U32 UR4, UR31, 0x1f, URZ ;  /* 0x0000001f1f047899 */ /* 0x000fcc00080006ff */
[----:B------:R-:W-:-:S04]  /*0d80*/  MOV R0, UR4 ;  /* 0x0000000400007c02 */ /* 0x000fc80008000f00 */
[----:B------:R-:W1:Y:S02]  /*0d90*/  SYNCS.PHASECHK.TRANS64.TRYWAIT P0, [UR9+0x38], R0 ;  /* 0x00003800ff0075a7 */ /* 0x000e640008001109 */
[----:B-1----:R-:W-:Y:S05]  /*0da0*/  @!P0 BRA `(.L_x_19) ;  /* 0x0000003800b48947 */ /* 0x002fea0003800000 */
.L_x_18:
[----:B------:R-:W-:Y:S05]  /*0db0*/  BRA.U UP2, `(.L_x_20) ;  /* 0x00000001020c7547 */ /* 0x000fea000b800000 */
[----:B------:R-:W-:-:S13]  /*0dc0*/  ELECT P0, URZ, PT ;  /* 0x0000000000ff782f */ /* 0x000fda0003800000 */
[----:B-1----:R-:W-:-:S04]  /*0dd0*/  @P0 MOV R0, 0xc000 ;  /* 0x0000c00000000802 */ /* 0x002fc80000000f00 */
[----:B------:R2:W-:Y:S03]  /*0de0*/  @P0 SYNCS.ARRIVE.TRANS64 RZ, [UR9], R0 ;  /* 0x00000000ffff09a7 */ /* 0x0005e60008000009 */
.L_x_20:
[----:B------:R-:W-:Y:S01]  /*0df0*/  UIADD3 UR5, UPT, UPT, UR30, 0x1, URZ ;  /* 0x000000011e057890 */ /* 0x000fe2000fffe0ff */
[----:B------:R-:W-:Y:S01]  /*0e00*/  PLOP3.LUT P1, PT, PT, PT, PT, 0x80, 0x8 ;  /* 0x000000000008781c */ /* 0x000fe20003f2f070 */
[----:B------:R-:W-:Y:S02]  /*0e10*/  UISETP.GT.U32.AND UP0, UPT, UR38, 0x3e, UPT ;  /* 0x0000003e2600788c */ /* 0x000fe4000bf04070 */
[----:B------:R-:W-:Y:S02]  /*0e20*/  UISETP.NE.AND UP1, UPT, UR5, 0x7, UPT ;  /* 0x000000070500788c */ /* 0x000fe4000bf25270 */
[----:B------:R-:W-:Y:S02]  /*0e30*/  ULEA UR8, UR30, UR33, 0x1 ;  /* 0x000000211e087291 */ /* 0x000fe4000f8e08ff */
[----:B------:R-:W-:Y:S01]  /*0e40*/  USEL UR6, URZ, 0x1, UP1 ;  /* 0x00000001ff067887 */ /* 0x000fe20008800000 */
[----:B------:R-:W-:Y:S01]  /*0e50*/  PLOP3.LUT P0, PT, PT, PT, UP0, 0x80, 0x8 ;  /* 0x000000000008781c */ /* 0x000fe20003f0f008 */
[----:B------:R-:W-:-:S02]  /*0e60*/  ULEA UR8, UR8, UR26, 0xd ;  /* 0x0000001a08087291 */ /* 0x000fc4000f8e68ff */
[----:B------:R-:W-:Y:S02]  /*0e70*/  ULEA UR4, UR30, UR26, 0xd ;  /* 0x0000001a1e047291 */ /* 0x000fe4000f8e68ff */
[----:B------:R-:W-:Y:S02]  /*0e80*/  ULOP3.LUT UR31, UR31, UR6, URZ, 0x3c, !UPT ;  /* 0x000000061f1f7292 */ /* 0x000fe4000f8e3cff */
[----:B------:R-:W-:Y:S02]  /*0e90*/  USEL UR30, UR5, URZ, UP1 ;  /* 0x000000ff051e7287 */ /* 0x000fe40008800000 */
[----:B------:R-:W-:Y:S02]  /*0ea0*/  USHF.L.U32 UR10, UR38, 0x6, URZ ;  /* 0x00000006260a7899 */ /* 0x000fe400080006ff */
[----:B------:R-:W-:Y:S02]  /*0eb0*/  ULOP3.LUT UR9, UR9, 0xfefffff8, URZ, 0xc0, !UPT ;  /* 0xfefffff809097892 */ /* 0x000fe4000f8ec0ff */
[----:B------:R-:W-:-:S02]  /*0ec0*/  UIADD3 UR8, UPT, UPT, UR8, 0xc400, URZ ;  /* 0x0000c40008087890 */ /* 0x000fc4000fffe0ff */
[----:B------:R-:W-:Y:S02]  /*0ed0*/  UIADD3 UR4, UPT, UPT, UR4, 0x28400, URZ ;  /* 0x0002840004047890 */ /* 0x000fe4000fffe0ff */
[----:B------:R-:W-:Y:S02]  /*0ee0*/  @!UP0 USHF.L.U32 UR6, UR31, 0x1f, URZ ;  /* 0x0000001f1f068899 */ /* 0x000fe400080006ff */
[----:B------:R-:W-:Y:S01]  /*0ef0*/  @!UP0 ULEA UR36, UR30, UR26, 0x3 ;  /* 0x0000001a1e248291 */ /* 0x000fe2000f8e18ff */
[----:B------:R-:W-:Y:S02]  /*0f00*/  UMOV UR5, UR9 ;  /* 0x0000000900057c82 */ /* 0x000fe40008000000 */
[----:B------:R3:W-:Y:S01]  /*0f10*/  UTMALDG.2D.MULTICAST.2CTA [UR8], [UR42], UR37, desc[URZ] ;  /* 0x0000ff082a0073b4 */ /* 0x0007e20008209825 */
[----:B-12---:R-:W-:Y:S01]  /*0f20*/  IMAD.U32 R0, RZ, RZ, UR6 ;  /* 0x00000006ff007e24 */ /* 0x006fe2000f8e00ff */
[----:B------:R-:W-:Y:S01]  /*0f30*/  UMOV UR6, UR10 ;  /* 0x0000000a00067c82 */ /* 0x000fe20008000000 */
[----:B------:R-:W-:-:S04]  /*0f40*/  UIADD3 UR38, UPT, UPT, UR38, 0x1, URZ ;  /* 0x0000000126267890 */ /* 0x000fc8000fffe0ff */
[----:B------:R-:W-:Y:S01]  /*0f50*/  UISETP.NE.AND UP0, UPT, UR38, 0x40, UPT ;  /* 0x000000402600788c */ /* 0x000fe2000bf05270 */
[----:B------:R3:W-:Y:S01]  /*0f60*/  UTMALDG.2D.2CTA [UR4], [UR40], desc[URZ] ;  /* 0x0000ff04280075b4 */ /* 0x0007e20008209000 */
[----:B------:R3:W1:Y:S07]  /*0f70*/  @!P0 SYNCS.PHASECHK.TRANS64.TRYWAIT P1, [UR36+0x38], R0 ;  /* 0x00003800ff0085a7 */ /* 0x00066e0008021124 */
[----:B------:R-:W-:Y:S05]  /*0f80*/  BRA.U UP0, `(.L_x_21) ;  /* 0xfffffffd00707547 */ /* 0x000fea000b83ffff */
[----:B---3--:R-:W2:Y:S01]  /*0f90*/  LDCU.64 UR4, c[0x0][0x5c0] ;  /* 0x0000b800ff0477ac */ /* 0x008ea20008000a00 */
[----:B------:R-:W-:-:S04]  /*0fa0*/  ULEA.HI.SX32 UR32, UR27, UR32, 0x1e ;  /* 0x000000201b207291 */ /* 0x000fc8000f8ff2ff */
[----:B------:R-:W-:Y:S02]  /*0fb0*/  UISETP.GE.AND UP0, UPT, UR32, 0x100, UPT ;  /* 0x000001002000788c */ /* 0x000fe4000bf06270 */
[----:B--2---:R-:W-:Y:S01]  /*0fc0*/  UIMAD.WIDE.U32 UR6, UR32, UR5, URZ ;  /* 0x00000005200672a5 */ /* 0x004fe2000f8e00ff */
[----:B------:R-:W2:Y:S03]  /*0fd0*/  LDCU UR5, c[0x0][0x5d0] ;  /* 0x0000ba00ff0577ac */ /* 0x000ea60008000800 */
[----:B------:R-:W-:-:S04]  /*0fe0*/  UIADD3 UR6, UPT, UPT, UR32, -UR7, URZ ;  /* 0x8000000720067290 */ /* 0x000fc8000fffe0ff */
[----:B------:R-:W-:-:S04]  /*0ff0*/  USHF.R.U32.HI UR6, URZ, UR20, UR6 ;  /* 0x00000014ff067299 */ /* 0x000fc80008011606 */
[----:B------:R-:W-:-:S04]  /*1000*/  UIADD3 UR7, UPT, UPT, UR7, UR6, URZ ;  /* 0x0000000607077290 */ /* 0x000fc8000fffe0ff */
[----:B------:R-:W-:-:S04]  /*1010*/  USHF.R.U32.HI UR7, URZ, UR19, UR7 ;  /* 0x00000013ff077299 */ /* 0x000fc80008011607 */
[----:B------:R-:W-:-:S04]  /*1020*/  UIADD3 UR7, UPT, UPT, -UR7, URZ, URZ ;  /* 0x000000ff07077290 */ /* 0x000fc8000fffe1ff */
[----:B------:R-:W-:-:S04]  /*1030*/  UIMAD UR7, UR4, UR7, UR32 ;  /* 0x00000007040772a4 */ /* 0x000fc8000f8e0220 */
[----:B--2---:R-:W-:Y:S01]  /*1040*/  UIMAD.WIDE.U32 UR8, UR7, UR5, URZ ;  /* 0x00000005070872a5 */ /* 0x004fe2000f8e00ff */
[----:B------:R-:W2:Y:S03]  /*1050*/  LDCU.64 UR4, c[0x0][0x5d8] ;  /* 0x0000bb00ff0477ac */ /* 0x000ea60008000a00 */
[----:B------:R-:W-:-:S04]  /*1060*/  UIADD3 UR6, UPT, UPT, UR7, -UR9, URZ ;  /* 0x8000000907067290 */ /* 0x000fc8000fffe0ff */
[----:B------:R-:W-:-:S04]  /*1070*/  USHF.R.U32.HI UR6, URZ, UR18, UR6 ;  /* 0x00000012ff067299 */ /* 0x000fc80008011606 */
[----:B------:R-:W-:-:S04]  /*1080*/  UIADD3 UR6, UPT, UPT, UR9, UR6, URZ ;  /* 0x0000000609067290 */ /* 0x000fc8000fffe0ff */
[----:B------:R-:W-:-:S04]  /*1090*/  USHF.R.U32.HI UR6, URZ, UR17, UR6 ;  /* 0x00000011ff067299 */ /* 0x000fc80008011606 */
[----:B--2---:R-:W-:Y:S01]  /*10a0*/  UIMAD.WIDE.U32 UR8, UR6, UR5, URZ ;  /* 0x00000005060872a5 */ /* 0x004fe2000f8e00ff */
[----:B------:R-:W2:Y:S03]  /*10b0*/  LDCU UR5, c[0x0][0x5cc] ;  /* 0x0000b980ff0577ac */ /* 0x000ea60008000800 */
[----:B------:R-:W-:-:S04]  /*10c0*/  UIADD3 UR8, UPT, UPT, UR6, -UR9, URZ ;  /* 0x8000000906087290 */ /* 0x000fc8000fffe0ff */
[----:B------:R-:W-:-:S04]  /*10d0*/  USHF.R.U32.HI UR8, URZ, UR16, UR8 ;  /* 0x00000010ff087299 */ /* 0x000fc80008011608 */
[----:B------:R-:W-:Y:S02]  /*10e0*/  UIADD3 UR8, UPT, UPT, UR9, UR8, URZ ;  /* 0x0000000809087290 */ /* 0x000fe4000fffe0ff */
[----:B------:R-:W-:Y:S02]  /*10f0*/  UIADD3 UR9, UPT, UPT, -UR6, URZ, URZ ;  /* 0x000000ff06097290 */ /* 0x000fe4000fffe1ff */
[----:B------:R-:W-:Y:S02]  /*1100*/  USHF.R.U32.HI UR8, URZ, UR15, UR8 ;  /* 0x0000000fff087299 */ /* 0x000fe40008011608 */
[----:B--2---:R-:W-:Y:S02]  /*1110*/  UIMAD UR5, UR5, UR9, UR7 ;  /* 0x00000009050572a4 */ /* 0x004fe4000f8e0207 */
[----:B------:R-:W-:-:S04]  /*1120*/  UIADD3 UR8, UPT, UPT, -UR8, URZ, URZ ;  /* 0x000000ff08087290 */ /* 0x000fc8000fffe1ff */
[----:B------:R-:W-:Y:S01]  /*1130*/  UIMAD UR7, UR4, UR8, UR6 ;  /* 0x00000008040772a4 */ /* 0x000fe2000f8e0206 */
[----:B------:R-:W-:Y:S11]  /*1140*/  BRA.U !UP0, `(.L_x_22) ;  /* 0xfffffff908a47547 */ /* 0x000ff6000b83ffff */
.L_x_17:
[----:B-1----:R-:W-:Y:S01]  /*1150*/  UIADD3 UR4, UPT, UPT, UR30, 0x2, URZ ;  /* 0x000000021e047890 */ /* 0x002fe2000fffe0ff */
[----:B------:R-:W1:Y:S01]  /*1160*/  S2UR UR6, SR_CgaCtaId ;  /* 0x00000000000679c3 */ /* 0x000e620000008800 */
[----:B------:R-:W-:-:S04]  /*1170*/  UISETP.NE.AND UP0, UPT, UR30, 0x6, UPT ;  /* 0x000000061e00788c */ /* 0x000fc8000bf05270 */
[----:B------:R-:W-:-:S04]  /*1180*/  USEL UR4, UR4, 0x1, UP0 ;  /* 0x0000000104047887 */ /* 0x000fc80008000000 */
[----:B------:R-:W-:Y:S02]  /*1190*/  UIADD3 UR5, UPT, UPT, UR4, 0x1, URZ ;  /* 0x0000000104057890 */ /* 0x000fe4000fffe0ff */
[----:B------:R-:W-:-:S04]  /*11a0*/  UISETP.NE.AND UP1, UPT, UR4, 0x7, UPT ;  /* 0x000000070400788c */ /* 0x000fc8000bf25270 */
[----:B------:R-:W-:Y:S02]  /*11b0*/  USEL UR5, UR5, 0x1, UP1 ;  /* 0x0000000105057887 */ /* 0x000fe40008800000 */
[----:B------:R-:W-:Y:S02]  /*11c0*/  UISETP.EQ.XOR UP1, UPT, UR30, 0x6, !UP1 ;  /* 0x000000061e00788c */ /* 0x000fe4000cf22a70 */
[----:B------:R-:W-:Y:S02]  /*11d0*/  UIADD3 UR4, UPT, UPT, UR5, 0x1, URZ ;  /* 0x0000000105047890 */ /* 0x000fe4000fffe0ff */
[----:B------:R-:W-:Y:S02]  /*11e0*/  UISETP.NE.AND UP0, UPT, UR5, 0x7, UPT ;  /* 0x000000070500788c */ /* 0x000fe4000bf05270 */
[----:B------:R-:W-:Y:S02]  /*11f0*/  UISETP.EQ.XOR UP1, UPT, UR5, 0x7, UP1 ;  /* 0x000000070500788c */ /* 0x000fe40008f22a70 */
[----:B------:R-:W-:-:S04]  /*1200*/  USEL UR4, UR4, 0x1, UP0 ;  /* 0x0000000104047887 */ /* 0x000fc80008000000 */
[----:B------:R-:W-:Y:S02]  /*1210*/  UIADD3 UR7, UPT, UPT, UR4, 0x1, URZ ;  /* 0x0000000104077890 */ /* 0x000fe4000fffe0ff */
[----:B------:R-:W-:Y:S02]  /*1220*/  UISETP.NE.AND UP0, UPT, UR4, 0x7, UPT ;  /* 0x000000070400788c */ /* 0x000fe4000bf05270 */
[----:B------:R-:W-:Y:S02]  /*1230*/  UISETP.EQ.XOR UP1, UPT, UR4, 0x7, UP1 ;  /* 0x000000070400788c */ /* 0x000fe40008f22a70 */
[----:B------:R-:W-:-:S04]  /*1240*/  USEL UR7, UR7, 0x1, UP0 ;  /* 0x0000000107077887 */ /* 0x000fc80008000000 */
[----:B------:R-:W-:Y:S02]  /*1250*/  UIADD3 UR4, UPT, UPT, UR7, 0x1, URZ ;  /* 0x0000000107047890 */ /* 0x000fe4000fffe0ff */
[----:B------:R-:W-:Y:S02]  /*1260*/  UISETP.NE.AND UP0, UPT, UR7, 0x7, UPT ;  /* 0x000000070700788c */ /* 0x000fe4000bf05270 */
[----:B------:R-:W-:Y:S02]  /*1270*/  UISETP.EQ.XOR UP1, UPT, UR7, 0x7, UP1 ;  /* 0x000000070700788c */ /* 0x000fe40008f22a70 */
[----:B------:R-:W-:-:S03]  /*1280*/  USEL UR7, UR4, 0x1, UP0 ;  /* 0x0000000104077887 */ /* 0x000fc60008000000 */
[----:B------:R-:W-:Y:S01]  /*1290*/  UMOV UR4, 0x400 ;  /* 0x0000040000047882 */ /* 0x000fe20000000000 */
[----:B------:R-:W-:Y:S02]  /*12a0*/  UISETP.EQ.XOR UP1, UPT, UR7, 0x7, UP1 ;  /* 0x000000070700788c */ /* 0x000fe40008f22a70 */
[----:B------:R-:W-:Y:S02]  /*12b0*/  UISETP.NE.AND UP0, UPT, UR7, 0x7, UPT ;  /* 0x000000070700788c */ /* 0x000fe4000bf05270 */
[----:B------:R-:W-:Y:S02]  /*12c0*/  USEL UR5, URZ, 0x1, !UP1 ;  /* 0x00000001ff057887 */ /* 0x000fe4000c800000 */
[----:B-1----:R-:W-:Y:S02]  /*12d0*/  ULEA UR4, UR6, UR4, 0x18 ;  /* 0x0000000406047291 */ /* 0x002fe4000f8ec0ff */
[----:B------:R-:W-:Y:S02]  /*12e0*/  ULOP3.LUT UR5, UR31, UR5, URZ, 0x3c, !UPT ;  /* 0x000000051f057292 */ /* 0x000fe4000f8e3cff */
[----:B------:R-:W-:-:S02]  /*12f0*/  USEL UR7, UR7, URZ, UP0 ;  /* 0x000000ff07077287 */ /* 0x000fc40008000000 */
[----:B------:R-:W-:Y:S02]  /*1300*/  USHF.L.U32 UR5, UR5, 0x1f, URZ ;  /* 0x0000001f05057899 */ /* 0x000fe400080006ff */
[----:B------:R-:W-:Y:S02]  /*1310*/  ULEA UR4, UR7, UR4, 0x3 ;  /* 0x0000000407047291 */ /* 0x000fe4000f8e18ff */
[----:B------:R-:W-:Y:S02]  /*1320*/  UISETP.NE.AND UP0, UPT, UR22, URZ, UPT ;  /* 0x000000ff1600728c */ /* 0x000fe4000bf05270 */
[----:B------:R-:W-:-:S05]  /*1330*/  MOV R0, UR5 ;  /* 0x0000000500007c02 */ /* 0x000fca0008000f00 */
[----:B------:R-:W1:Y:S02]  /*1340*/  SYNCS.PHASECHK.TRANS64.TRYWAIT P0, [UR4+0x38], R0 ;  /* 0x00003800ff0075a7 */ /* 0x000e640008001104 */
[----:B-1----:R-:W-:Y:S05]  /*1350*/  @!P0 BRA `(.L_x_23) ;  /* 0x0000003400688947 */ /* 0x002fea0003800000 */
.L_x_59:
[----:B------:R-:W-:Y:S05]  /*1360*/  BRA.U UP0, `(.L_x_16) ;  /* 0x00000001000c7547 */ /* 0x000fea000b800000 */
[----:B------:R-:W-:-:S13]  /*1370*/  ELECT P0, URZ, PT ;  /* 0x0000000000ff782f */ /* 0x000fda0003800000 */
[----:B-1----:R-:W-:-:S04]  /*1380*/  @P0 MOV R0, 0xc000 ;  /* 0x0000c00000000802 */ /* 0x002fc80000000f00 */
[----:B------:R1:W-:Y:S03]  /*1390*/  @P0 SYNCS.ARRIVE.TRANS64 RZ, [UR4], R0 ;  /* 0x00000000ffff09a7 */ /* 0x0003e60008000004 */
.L_x_16:
[----:B------:R-:W-:-:S09]  /*13a0*/  UISETP.NE.AND UP0, UPT, UR23, 0x4, UPT ;  /* 0x000000041700788c */ /* 0x000fd2000bf05270 */
[----:B------:R-:W-:Y:S05]  /*13b0*/  BRA.U UP0, `(.L_x_24) ;  /* 0x0000000900307547 */ /* 0x000fea000b800000 */
[----:B------:R-:W5:Y:S08]  /*13c0*/  S2UR UR11, SR_CTAID.Z ;  /* 0x00000000000b79c3 */ /* 0x000f700000002700 */
[----:B------:R-:W-:Y:S01]  /*13d0*/  BAR.SYNC.DEFER_BLOCKING 0x2, 0xa0 ;  /* 0x0082800000007b1d */ /* 0x000fe20000010000 */
[----:B------:R-:W-:Y:S01]  /*13e0*/  HFMA2 R6, -RZ, RZ, 0, 5.9604644775390625e-08 ;  /* 0x00000001ff067431 */ /* 0x000fe200000001ff */
[----:B------:R-:W-:Y:S01]  /*13f0*/  MOV R5, 0x1 ;  /* 0x0000000100057802 */ /* 0x000fe20000000f00 */
[----:B-----5:R-:W-:-:S09]  /*1400*/  UISETP.GT.U32.AND UP0, UPT, UR11, 0xff, UPT ;  /* 0x000000ff0b00788c */ /* 0x020fd2000bf04070 */
[----:B------:R-:W-:Y:S05]  /*1410*/  BRA.U UP0, `(.L_x_25) ;  /* 0x0000000500e47547 */ /* 0x000fea000b800000 */
[----:B-1----:R-:W-:Y:S01]  /*1420*/  UMOV UR4, 0x400 ;  /* 0x0000040000047882 */ /* 0x002fe20000000000 */
[----:B------:R-:W1:Y:S01]  /*1430*/  LDCU UR10, c[0x0][0x374] ;  /* 0x00006e80ff0a77ac */ /* 0x000e620008000800 */
[----:B------:R-:W-:Y:S01]  /*1440*/  MOV R5, 0x1 ;  /* 0x0000000100057802 */ /* 0x000fe20000000f00 */
[----:B------:R-:W-:Y:S01]  /*1450*/  ULEA UR4, UR6, UR4, 0x18 ;  /* 0x0000000406047291 */ /* 0x000fe2000f8ec0ff */
[----:B------:R-:W1:Y:S01]  /*1460*/  LDCU UR9, c[0x0][0x370] ;  /* 0x00006e00ff0977ac */ /* 0x000e620008000800 */
[----:B------:R-:W5:Y:S07]  /*1470*/  LDCU UR5, c[0x0][0x378] ;  /* 0x00006f00ff0577ac */ /* 0x000f6e0008000800 */
[----:B------:R-:W4:Y:S01]  /*1480*/  LDS R0, [UR4+0x98] ;  /* 0x00009804ff007984 */ /* 0x000f220008000800 */
[----:B------:R-:W-:Y:S01]  /*1490*/  ULOP3.LUT UR27, UR13, 0x1, URZ, 0x3c, !UPT ;  /* 0x000000010d1b7892 */ /* 0x000fe2000f8e3cff */
[----:B------:R-:W-:Y:S01]  /*14a0*/  UMOV UR7, 0x5 ;  /* 0x0000000500077882 */ /* 0x000fe20000000000 */
[----:B------:R-:W-:-:S02]  /*14b0*/  ULOP3.LUT UR6, UR6, 0x3, URZ, 0xc0, !UPT ;  /* 0x0000000306067892 */ /* 0x000fc4000f8ec0ff */
[----:B------:R-:W-:Y:S01]  /*14c0*/  USHF.L.U32 UR7, UR7, UR27, URZ ;  /* 0x0000001b07077299 */ /* 0x000fe200080006ff */
[----:B------:R-:W-:Y:S01]  /*14d0*/  UMOV UR51, 0x10202490 ;  /* 0x1020249000337882 */ /* 0x000fe20000000000 */
[----:B------:R-:W-:Y:S01]  /*14e0*/  UIADD3 UR27, UPT, UPT, UR25, UR27, URZ ;  /* 0x0000001b191b7290 */ /* 0x000fe2000fffe0ff */
[----:B------:R-:W-:Y:S01]  /*14f0*/  UMOV UR8, 0x1 ;  /* 0x0000000100087882 */ /* 0x000fe20000000000 */
[----:B------:R-:W-:Y:S02]  /*1500*/  UIADD3 UR26, UPT, UPT, UR4, 0xc400, URZ ;  /* 0x0000c400041a7890 */ /* 0x000fe4000fffe0ff */
[----:B------:R-:W-:Y:S02]  /*1510*/  UIADD3 UR25, UPT, UPT, UR4, 0x28400, URZ ;  /* 0x0002840004197890 */ /* 0x000fe4000fffe0ff */
[----:B-1----:R-:W-:Y:S02]  /*1520*/  UIMAD UR9, UR10, UR9, URZ ;  /* 0x000000090a0972a4 */ /* 0x002fe4000f8e02ff */
[----:B------:R-:W-:-:S02]  /*1530*/  USEL UR50, URZ, 0x4000, UP6 ;  /* 0x00004000ff327887 */ /* 0x000fc4000b000000 */
[----:B------:R-:W-:Y:S02]  /*1540*/  USEL UR51, UR51, 0x10200490, !UP5 ;  /* 0x1020049033337887 */ /* 0x000fe4000e800000 */
[----:B------:R-:W-:Y:S02]  /*1550*/  USHF.L.U32 UR6, UR8, UR6, URZ ;  /* 0x0000000608067299 */ /* 0x000fe400080006ff */
[----:B------:R-:W-:Y:S02]  /*1560*/  USHF.L.U32 UR8, UR8, UR27, URZ ;  /* 0x0000001b08087299 */ /* 0x000fe400080006ff */
[----:B------:R-:W-:Y:S02]  /*1570*/  USHF.R.U32.HI UR26, URZ, 0x4, UR26 ;  /* 0x00000004ff1a7899 */ /* 0x000fe4000801161a */
[----:B------:R-:W-:Y:S02]  /*1580*/  USHF.R.U32.HI UR25, URZ, 0x4, UR25 ;  /* 0x00000004ff197899 */ /* 0x000fe40008011619 */
[----:B-----5:R-:W-:-:S02]  /*1590*/  UIMAD UR5, UR9, UR5, URZ ;  /* 0x00000005090572a4 */ /* 0x020fc4000f8e02ff */
[----:B------:R-:W-:Y:S02]  /*15a0*/  UIADD3 UR51, UPT, UPT, UR50, UR51, URZ ;  /* 0x0000003332337290 */ /* 0x000fe4000fffe0ff */
[----:B------:R-:W-:Y:S02]  /*15b0*/  ULOP3.LUT UR6, UR8, UR6, UR7, 0xfe, !UPT ;  /* 0x0000000608067292 */ /* 0x000fe4000f8efe07 */
[----:B------:R-:W-:Y:S02]  /*15c0*/  ULOP3.LUT UR8, UR26, 0x3fc0, URZ, 0xc0, !UPT ;  /* 0x00003fc01a087892 */ /* 0x000fe4000f8ec0ff */
[----:B------:R-:W-:Y:S01]  /*15d0*/  ULOP3.LUT UR9, UR25, 0x3fc0, URZ, 0xc0, !UPT ;  /* 0x00003fc019097892 */ /* 0x000fe2000f8ec0ff */
[----:B----4-:R-:W-:Y:S01]  /*15e0*/  R2UR UR31, R0 ;  /* 0x00000000001f72ca */ /* 0x010fe200000e0000 */
[----:B------:R-:W-:Y:S02]  /*15f0*/  USHF.R.S32.HI UR30, URZ, 0x1f, UR5 ;  /* 0x0000001fff1e7899 */ /* 0x000fe40008011405 */
[----:B------:R-:W-:-:S02]  /*1600*/  ULOP3.LUT UR14, UR14, 0xffff, URZ, 0xc0, !UPT ;  /* 0x0000ffff0e0e7892 */ /* 0x000fc4000f8ec0ff */
[----:B------:R-:W-:Y:S02]  /*1610*/  UISETP.NE.AND UP0, UPT, UR22, URZ, UPT ;  /* 0x000000ff1600728c */ /* 0x000fe4000bf05270 */
[----:B------:R-:W-:Y:S02]  /*1620*/  ULOP3.LUT UR24, UR6, 0xffff, UR24, 0xc8, !UPT ;  /* 0x0000ffff06187892 */ /* 0x000fe4000f8ec818 */
[----:B------:R-:W-:Y:S02]  /*1630*/  ULOP3.LUT UR8, UR8, 0x10000, URZ, 0xfc, !UPT ;  /* 0x0001000008087892 */ /* 0x000fe4000f8efcff */
[----:B------:R-:W-:Y:S02]  /*1640*/  ULOP3.LUT UR9, UR9, 0x10000, URZ, 0xfc, !UPT ;  /* 0x0001000009097892 */ /* 0x000fe4000f8efcff */
[----:B------:R-:W-:Y:S02]  /*1650*/  ULEA.HI UR30, UR30, UR5, URZ, 0x2 ;  /* 0x000000051e1e7291 */ /* 0x000fe4000f8f10ff */
[----:B------:R-:W-:Y:S01]  /*1660*/  UISETP.NE.AND UP1, UPT, UR22, URZ, UPT ;  /* 0x000000ff1600728c */ /* 0x000fe2000bf25270 */
[----:B------:R-:W-:Y:S01]  /*1670*/  UMOV UR29, URZ ;  /* 0x000000ff001d7c82 */ /* 0x000fe20008000000 */
[----:B------:R-:W-:Y:S01]  /*1680*/  UMOV UR28, URZ ;  /* 0x000000ff001c7c82 */ /* 0x000fe20008000000 */
[----:B------:R-:W-:Y:S01]  /*1690*/  UMOV UR27, URZ ;  /* 0x000000ff001b7c82 */ /* 0x000fe20008000000 */
[----:B------:R-:W-:Y:S01]  /*16a0*/  UMOV UR50, URZ ;  /* 0x000000ff00327c82 */ /* 0x000fe20008000000 */
[----:B------:R-:W-:Y:S01]  /*16b0*/  UMOV UR36, URZ ;  /* 0x000000ff00247c82 */ /* 0x000fe20008000000 */
[----:B------:R-:W-:Y:S01]  /*16c0*/  UMOV UR37, UR51 ;  /* 0x0000003300257c82 */ /* 0x000fe20008000000 */
[----:B------:R-:W-:Y:S01]  /*16d0*/  UMOV UR34, URZ ;  /* 0x000000ff00227c82 */ /* 0x000fe20008000000 */
[----:B------:R-:W-:Y:S01]  /*16e0*/  UMOV UR35, UR51 ;  /* 0x0000003300237c82 */ /* 0x000fe20008000000 */
[----:B------:R-:W-:Y:S01]  /*16f0*/  UMOV UR32, URZ ;  /* 0x000000ff00207c82 */ /* 0x000fe20008000000 */
[----:B------:R-:W-:-:S05]  /*1700*/  UMOV UR33, UR51 ;  /* 0x0000003300217c82 */ /* 0x000fca0008000000 */
.L_x_33:
[----:B-1----:R-:W-:Y:S01]  /*1710*/  PLOP3.LUT P1, PT, PT, PT, PT, 0x80, 0x8 ;  /* 0x000000000008781c */ /* 0x002fe20003f2f070 */
[----:B----4-:R-:W-:Y:S02]  /*1720*/  ULEA UR7, UR29, UR31, 0x7 ;  /* 0x0000001f1d077291 */ /* 0x010fe4000f8e38ff */
[----:B------:R-:W-:Y:S02]  /*1730*/  ULEA.HI.SX32 UR11, UR30, UR11, 0x1e ;  /* 0x0000000b1e0b7291 */ /* 0x000fe4000f8ff2ff */
[----:B------:R-:W-:Y:S02]  /*1740*/  UPLOP3.LUT UP4, UPT, UPT, UPT, UPT, 0x40, 0x4 ;  /* 0x000000000004789c */ /* 0x000fe40003f8e870 */
[----:B------:R-:W-:Y:S01]  /*1750*/  ULEA UR6, UR29, UR4, 0x3 ;  /* 0x000000041d067291 */ /* 0x000fe2000f8e18ff */
[----:B-----5:R-:W-:Y:S11]  /*1760*/  BRA.U UP0, `(.L_x_26) ;  /* 0x00000001001c7547 */ /* 0x020ff6000b800000 */
[----:B------:R-:W-:Y:S01]  /*1770*/  USHF.L.U32 UR5, UR28, 0x1f, URZ ;  /* 0x0000001f1c057899 */ /* 0x000fe200080006ff */
[----:B------:R-:W-:Y:S01]  /*1780*/  SHF.L.U32 R2, R5, 0x1f, RZ ;  /* 0x0000001f05027819 */ /* 0x000fe200000006ff */
[----:B------:R-:W-:-:S04]  /*1790*/  ULEA UR10, UR27, UR4, 0x3 ;  /* 0x000000041b0a7291 */ /* 0x000fc8000f8e18ff */
[----:B------:R-:W-:-:S05]  /*17a0*/  MOV R0, UR5 ;  /* 0x0000000500007c02 */ /* 0x000fca0008000f00 */
[----:B------:R1:W4:Y:S01]  /*17b0*/  SYNCS.PHASECHK.TRANS64.TRYWAIT P1, [UR10], R0 ;  /* 0x00000000ff0075a7 */ /* 0x000322000802110a */
[----:B------:R-:W5:Y:S02]  /*17c0*/  SYNCS.PHASECHK.TRANS64.TRYWAIT P0, [UR6+0x80], R2 ;  /* 0x00008002ff0075a7 */ /* 0x000f640008001106 */
[----:B-1--45:R-:W-:Y:S05]  /*17d0*/  @!P0 BRA `(.L_x_27) ;  /* 0x0000003000688947 */ /* 0x032fea0003800000 */
.L_x_26:
[----:B------:R-:W-:-:S05]  /*17e0*/  UMOV UR26, URZ ;  /* 0x000000ff001a7c82 */ /* 0x000fca0008000000 */
.L_x_31:
[----:B-1--45:R-:W-:Y:S05]  /*17f0*/  BRA.U UP0, `(.L_x_28) ;  /* 0x0000000100787547 */ /* 0x032fea000b800000 */
[----:B------:R-:W-:Y:S02]  /*1800*/  ULEA UR54, UR27, UR9, 0x9 ;  /* 0x000000091b367291 */ /* 0x000fe4000f8e48ff */
[----:B------:R-:W-:Y:S02]  /*1810*/  ULEA UR52, UR27, UR8, 0xa ;  /* 0x000000081b347291 */ /* 0x000fe4000f8e50ff */
[----:B------:R-:W-:Y:S02]  /*1820*/  ULEA UR5, UR27, UR4, 0x3 ;  /* 0x000000041b057291 */ /* 0x000fe4000f8e18ff */
[----:B------:R-:W-:Y:S02]  /*1830*/  UIADD3 UR48, UPT, UPT, UR54, 0x2, URZ ;  /* 0x0000000236307890 */ /* 0x000fe4000fffe0ff */
[----:B------:R-:W-:Y:S02]  /*1840*/  UIADD3 UR46, UPT, UPT, UR52, 0x2, URZ ;  /* 0x00000002342e7890 */ /* 0x000fe4000fffe0ff */
[----:B------:R-:W-:Y:S02]  /*1850*/  UIADD3 UR44, UPT, UPT, UR54, 0x4, URZ ;  /* 0x00000004362c7890 */ /* 0x000fe4000fffe0ff */
[----:B------:R-:W-:Y:S02]  /*1860*/  UIADD3 UR42, UPT, UPT, UR52, 0x4, URZ ;  /* 0x00000004342a7890 */ /* 0x000fe4000fffe0ff */
[----:B------:R-:W-:Y:S02]  /*1870*/  UIADD3 UR40, UPT, UPT, UR54, 0x6, URZ ;  /* 0x0000000636287890 */ /* 0x000fe4000fffe0ff */
[----:B------:R-:W-:Y:S02]  /*1880*/  UIADD3 UR38, UPT, UPT, UR52, 0x6, URZ ;  /* 0x0000000634267890 */ /* 0x000fe4000fffe0ff */
[----:B------:R-:W-:Y:S01]  /*1890*/  UIADD3 UR25, UPT, UPT, UR5, 0x38, URZ ;  /* 0x0000003805197890 */ /* 0x000fe2000fffe0ff */
[----:B------:R-:W-:Y:S01]  /*18a0*/  UMOV UR55, 0x40004040 ;  /* 0x4000404000377882 */ /* 0x000fe20000000000 */
[----:B------:R-:W-:Y:S01]  /*18b0*/  UMOV UR53, 0x40004040 ;  /* 0x4000404000357882 */ /* 0x000fe20000000000 */
[----:B------:R-:W-:Y:S01]  /*18c0*/  UMOV UR49, 0x40004040 ;  /* 0x4000404000317882 */ /* 0x000fe20000000000 */
[----:B------:R-:W-:Y:S01]  /*18d0*/  UMOV UR47, 0x40004040 ;  /* 0x40004040002f7882 */ /* 0x000fe20000000000 */
[----:B------:R-:W-:Y:S01]  /*18e0*/  UMOV UR45, 0x40004040 ;  /* 0x40004040002d7882 */ /* 0x000fe20000000000 */
[----:B------:R-:W-:Y:S01]  /*18f0*/  UMOV UR43, 0x40004040 ;  /* 0x40004040002b7882 */ /* 0x000fe20000000000 */
[----:B------:R-:W-:Y:S01]  /*1900*/  UMOV UR41, 0x40004040 ;  /* 0x4000404000297882 */ /* 0x000fe20000000000 */
[----:B------:R-:W-:Y:S01]  /*1910*/  UMOV UR39, 0x40004040 ;  /* 0x4000404000277882 */ /* 0x000fe20000000000 */
[----:B------:R-:W-:Y:S05]  /*1920*/  @P1 BRA `(.L_x_29) ;  /* 0x0000000000101947 */ /* 0x000fea0003800000 */
[----:B------:R-:W-:Y:S06]  /*1930*/  USHF.L.U32 UR10, UR28, 0x1f, URZ ;  /* 0x0000001f1c0a7899 */ /* 0x000fec00080006ff */
[----:B-1----:R-:W-:Y:S04]  /*1940*/  MOV R0, UR10 ;  /* 0x0000000a00007c02 */ /* 0x002fe80008000f00 */
[----:B------:R-:W1:Y:S02]  /*1950*/  SYNCS.PHASECHK.TRANS64.TRYWAIT P0, [UR5], R0 ;  /* 0x00000000ff0075a7 */ /* 0x000e640008001105 */
[----:B-1----:R-:W-:Y:S05]  /*1960*/  @!P0 BRA `(.L_x_30) ;  /* 0x0000003000208947 */ /* 0x002fea0003800000 */
.L_x_29:
[----:B------:R4:W-:Y:S01]  /*1970*/  UTCHMMA.2CTA gdesc[UR52], gdesc[UR54], tmem[UR7], tmem[UR50], idesc[UR51], UP4 ;  /* 0x00ff3236340075ea */ /* 0x0009e2000a200007 */
[----:B------:R4:W-:Y:S01]  /*1980*/  UTCHMMA.2CTA gdesc[UR46], gdesc[UR48], tmem[UR7], tmem[UR36], idesc[UR37], UPT ;  /* 0x00ff24302e0075ea */ /* 0x0009e2000ba00007 */
[----:B------:R4:W-:Y:S01]  /*1990*/  UTCHMMA.2CTA gdesc[UR42], gdesc[UR44], tmem[UR7], tmem[UR34], idesc[UR35], UPT ;  /* 0x00ff222c2a0075ea */ /* 0x0009e2000ba00007 */
[----:B------:R-:W-:Y:S01]  /*19a0*/  UPLOP3.LUT UP4, UPT, UPT, UPT, UPT, 0x80, 0x8 ;  /* 0x000000000008789c */ /* 0x000fe20003f8f070 */
[----:B------:R4:W-:Y:S01]  /*19b0*/  UTCHMMA.2CTA gdesc[UR38], gdesc[UR40], tmem[UR7], tmem[UR32], idesc[UR33], UPT ;  /* 0x00ff2028260075ea */ /* 0x0009e2000ba00007 */
[----:B------:R4:W-:Y:S01]  /*19c0*/  UTCBAR.2CTA.MULTICAST [UR25], URZ, UR24 ;  /* 0x000000ff190073e9 */ /* 0x0009e20008200818 */
[----:B------:R-:W-:Y:S02]  /*19d0*/  NOP ;  /* 0x0000000000007918 */ /* 0x000fe40000000000 */
.L_x_28:
[----:B------:R-:W-:Y:S01]  /*19e0*/  UIADD3 UR27, UPT, UPT, UR27, 0x1, URZ ;  /* 0x000000011b1b7890 */ /* 0x000fe2000fffe0ff */
[----:B------:R-:W-:Y:S01]  /*19f0*/  PLOP3.LUT P1, PT, PT, PT, PT, 0x80, 0x8 ;  /* 0x000000000008781c */ /* 0x000fe20003f2f070 */
[----:B------:R-:W-:Y:S02]  /*1a00*/  UISETP.GT.U32.AND UP3, UPT, UR26, 0x3e, UPT ;  /* 0x0000003e1a00788c */ /* 0x000fe4000bf64070 */
[----:B------:R-:W-:Y:S02]  /*1a10*/  UISETP.NE.AND UP2, UPT, UR27, 0x7, UPT ;  /* 0x000000071b00788c */ /* 0x000fe4000bf45270 */
[----:B------:R-:W-:Y:S02]  /*1a20*/  UISETP.NE.OR UP3, UPT, UR22, URZ, UP3 ;  /* 0x000000ff1600728c */ /* 0x000fe40009f65670 */
[----:B------:R-:W-:Y:S02]  /*1a30*/  USEL UR5, URZ, 0x1, UP2 ;  /* 0x00000001ff057887 */ /* 0x000fe40009000000 */
[----:B------:R-:W-:Y:S02]  /*1a40*/  USEL UR27, UR27, URZ, UP2 ;  /* 0x000000ff1b1b7287 */ /* 0x000fe40009000000 */
[----:B------:R-:W-:Y:S01]  /*1a50*/  ULOP3.LUT UR28, UR28, UR5, URZ, 0x3c, !UPT ;  /* 0x000000051c1c7292 */ /* 0x000fe2000f8e3cff */
[----:B------:R-:W-:Y:S01]  /*1a60*/  PLOP3.LUT P0, PT, PT, PT, UP3, 0x80, 0x8 ;  /* 0x000000000008781c */ /* 0x000fe20003f0f038 */
[----:B------:R-:W-:Y:S03]  /*1a70*/  UIADD3 UR26, UPT, UPT, UR26, 0x1, URZ ;  /* 0x000000011a1a7890 */ /* 0x000fe6000fffe0ff */
[----:B------:R-:W-:Y:S02]  /*1a80*/  @!UP3 USHF.L.U32 UR5, UR28, 0x1f, URZ ;  /* 0x0000001f1c05b899 */ /* 0x000fe400080006ff */
[----:B------:R-:W-:Y:S02]  /*1a90*/  @!UP3 ULEA UR10, UR27, UR4, 0x3 ;  /* 0x000000041b0ab291 */ /* 0x000fe4000f8e18ff */
[----:B------:R-:W-:Y:S02]  /*1aa0*/  UISETP.NE.AND UP2, UPT, UR26, 0x40, UPT ;  /* 0x000000401a00788c */ /* 0x000fe4000bf45270 */
[----:B-1----:R-:W-:Y:S05]  /*1ab0*/  IMAD.U32 R0, RZ, RZ, UR5 ;  /* 0x00000005ff007e24 */ /* 0x002fea000f8e00ff */
[----:B------:R5:W1:Y:S02]  /*1ac0*/  @!P0 SYNCS.PHASECHK.TRANS64.TRYWAIT P1, [UR10], R0 ;  /* 0x00000000ff0085a7 */ /* 0x000a64000802110a */
[----:B------:R-:W-:Y:S05]  /*1ad0*/  BRA.U UP2, `(.L_x_31) ;  /* 0xfffffffd02447547 */ /* 0x000fea000b83ffff */
[----:B------:R-:W-:Y:S05]  /*1ae0*/  BRA.U UP1, `(.L_x_32) ;  /* 0x00000001010c7547 */ /* 0x000fea000b800000 */
[----:B------:R-:W-:-:S09]  /*1af0*/  UIADD3 UR6, UPT, UPT, UR6, 0x70, URZ ;  /* 0x0000007006067890 */ /* 0x000fd2000fffe0ff */
[----:B------:R4:W-:Y:S01]  /*1b00*/  UTCBAR.2CTA.MULTICAST [UR6], URZ, UR14 ;  /* 0x000000ff060073e9 */ /* 0x0009e2000820080e */
[----:B------:R-:W-:Y:S02]  /*1b10*/  NOP ;  /* 0x0000000000007918 */ /* 0x000fe40000000000 */
.L_x_32:
[----:B------:R-:W-:-:S04]  /*1b20*/  UIADD3 UR29, UPT, UPT, UR29, 0x1, URZ ;  /* 0x000000011d1d7890 */ /* 0x000fc8000fffe0ff */
[----:B------:R-:W-:-:S04]  /*1b30*/  UISETP.NE.AND UP2, UPT, UR29, 0x2, UPT ;  /* 0x000000021d00788c */ /* 0x000fc8000bf45270 */
[----:B------:R-:W-:Y:S02]  /*1b40*/  USEL UR29, UR29, URZ, UP2 ;  /* 0x000000ff1d1d7287 */ /* 0x000fe40009000000 */
[----:B------:R-:W-:Y:S02]  /*1b50*/  USEL UR5, URZ, 0x1, UP2 ;  /* 0x00000001ff057887 */ /* 0x000fe40009000000 */
[----:B------:R-:W-:-:S04]  /*1b60*/  UISETP.GE.AND UP2, UPT, UR11, 0x100, UPT ;  /* 0x000001000b00788c */ /* 0x000fc8000bf46270 */
[----:B------:R-:W-:-:S05]  /*1b70*/  LOP3.LUT R5, R5, UR5, RZ, 0x3c, !PT ;  /* 0x0000000505057c12 */ /* 0x000fca000f8e3cff */
[----:B------:R-:W-:Y:S05]  /*1b80*/  BRA.U !UP2, `(.L_x_33) ;  /* 0xfffffff90ae07547 */ /* 0x000fea000b83ffff */
[----:B------:R-:W-:-:S06]  /*1b90*/  UIADD3 UR29, UPT, UPT, UR29, 0x1, URZ ;  /* 0x000000011d1d7890 */ /* 0x000fcc000fffe0ff */
[----:B------:R-:W-:Y:S02]  /*1ba0*/  MOV R6, UR29 ;  /* 0x0000001d00067c02 */ /* 0x000fe40008000f00 */
.L_x_25:
[----:B------:R-:W-:-:S09]  /*1bb0*/  UISETP.NE.AND UP0, UPT, UR13, URZ, UPT ;  /* 0x000000ff0d00728c */ /* 0x000fd2000bf05270 */
[----:B------:R-:W-:Y:S05]  /*1bc0*/  BRA.U UP0, `(.L_x_24) ;  /* 0x00000001002c7547 */ /* 0x000fea000b800000 */
[----:B-1---5:R-:W1:Y:S01]  /*1bd0*/  S2R R0, SR_CgaCtaId ;  /* 0x0000000000007919 */ /* 0x022e620000008800 */
[----:B------:R-:W-:Y:S02]  /*1be0*/  ISETP.NE.AND P0, PT, R6, 0x2, PT ;  /* 0x000000020600780c */ /* 0x000fe40003f05270 */
[----:B------:R-:W-:Y:S02]  /*1bf0*/  MOV R3, 0x400 ;  /* 0x0000040000037802 */ /* 0x000fe40000000f00 */
[----:B------:R-:W-:-:S04]  /*1c00*/  SEL R2, RZ, 0x1, P0 ;  /* 0x00000001ff027807 */ /* 0x000fc80000000000 */
[----:B------:R-:W-:-:S05]  /*1c10*/  LOP3.LUT R2, R5, R2, RZ, 0x3c, !PT ;  /* 0x0000000205027212 */ /* 0x000fca00078e3cff */
[----:B------:R-:W-:Y:S01]  /*1c20*/  IMAD.U32 R2, R2, -0x80000000, RZ ;  /* 0x8000000002027824 */ /* 0x000fe200078e00ff */
[----:B-1----:R-:W-:Y:S02]  /*1c30*/  LEA R0, R0, R3, 0x18 ;  /* 0x0000000300007211 */ /* 0x002fe400078ec0ff */
[----:B------:R-:W-:-:S05]  /*1c40*/  SEL R3, R6, RZ, P0 ;  /* 0x000000ff06037207 */ /* 0x000fca0000000000 */
[----:B------:R-:W-:-:S04]  /*1c50*/  IMAD R0, R3, 0x8, R0 ;  /* 0x0000000803007824 */ /* 0x000fc800078e0200 */
[----:B------:R-:W1:Y:S02]  /*1c60*/  SYNCS.PHASECHK.TRANS64.TRYWAIT P0, [R0+URZ+0x80], R2 ;  /* 0x00008002000075a7 */ /* 0x000e6400080011ff */
[----:B-1----:R-:W-:Y:S05]  /*1c70*/  @!P0 BRA `(.L_x_34) ;  /* 0x0000002c007c8947 */ /* 0x002fea0003800000 */
.L_x_24:
[----:B------:R-:W-:-:S06]  /*1c80*/  UISETP.GT.AND UP0, UPT, UR23, 0x3, UPT ;  /* 0x000000031700788c */ /* 0x000fcc000bf04270 */
[----:B------:R-:W-:-:S13]  /*1c90*/  PLOP3.LUT P0, PT, PT, PT, UP0, 0x80, 0x8 ;  /* 0x000000000008781c */ /* 0x000fda0003f0f008 */
[----:B-12345:R-:W-:Y:S05]  /*1ca0*/  @P0 EXIT ;  /* 0x000000000000094d */ /* 0x03efea0003800000 */
[----:B------:R-:W-:-:S09]  /*1cb0*/  UISETP.NE.AND UP0, UPT, UR23, URZ, UPT ;  /* 0x000000ff1700728c */ /* 0x000fd2000bf05270 */
[----:B------:R-:W-:Y:S05]  /*1cc0*/  BRA.U UP0, `(.L_x_35) ;  /* 0x00000005008c7547 */ /* 0x000fea000b800000 */
[----:B------:R-:W1:Y:S01]  /*1cd0*/  S2R R6, SR_CgaCtaId ;  /* 0x0000000000067919 */ /* 0x000e620000008800 */
[----:B------:R-:W-:Y:S01]  /*1ce0*/  NOP ;  /* 0x0000000000007918 */ /* 0x000fe20000000000 */
[----:B------:R-:W-:Y:S02]  /*1cf0*/  MOV R3, 0x40 ;  /* 0x0000004000037802 */ /* 0x000fe40000000f00 */
[----:B------:R-:W-:Y:S02]  /*1d00*/  MOV R5, 0x400 ;  /* 0x0000040000057802 */ /* 0x000fe40000000f00 */
[C---:B-1----:R-:W-:Y:S02]  /*1d10*/  LEA R0, R6.reuse, R3, 0x18 ;  /* 0x0000000306007211 */ /* 0x042fe400078ec0ff */
[----:B------:R-:W-:-:S04]  /*1d20*/  LEA R5, R6, R5, 0x18 ;  /* 0x0000000506057211 */ /* 0x000fc800078ec0ff */
[----:B------:R-:W1:Y:S02]  /*1d30*/  LDS.U8 R0, [R0] ;  /* 0x0000000000007984 */ /* 0x000e640000000000 */
[----:B-1----:R-:W-:-:S13]  /*1d40*/  ISETP.NE.AND P0, PT, R0, RZ, PT ;  /* 0x000000ff0000720c */ /* 0x002fda0003f05270 */
[----:B------:R-:W-:Y:S05]  /*1d50*/  @P0 BRA `(.L_x_36) ;  /* 0x0000000400500947 */ /* 0x000fea0003800000 */
[C---:B------:R-:W-:Y:S02]  /*1d60*/  LOP3.LUT R0, R6.reuse, 0x1, RZ, 0xc0, !PT ;  /* 0x0000000106007812 */ /* 0x040fe400078ec0ff */
[----:B------:R-:W-:Y:S02]  /*1d70*/  LOP3.LUT R13, R6, 0x1, RZ, 0x3c, !PT ;  /* 0x00000001060d7812 */ /* 0x000fe400078e3cff */
[----:B------:R-:W-:-:S13]  /*1d80*/  ISETP.NE.U32.AND P1, PT, R0, 0x1, PT ;  /* 0x000000010000780c */ /* 0x000fda0003f25070 */
[----:B------:R-:W-:Y:S05]  /*1d90*/  @!P1 BRA `(.L_x_37) ;  /* 0x0000000000c49947 */ /* 0x000fea0003800000 */
[----:B------:R-:W-:Y:S01]  /*1da0*/  ELECT P0, URZ, PT ;  /* 0x0000000000ff782f */ /* 0x000fe20003800000 */
[----:B------:R-:W-:-:S12]  /*1db0*/  BSSY B0, `(.L_x_37) ;  /* 0x000002f000007945 */ /* 0x000fd80003800000 */
[----:B------:R-:W-:Y:S05]  /*1dc0*/  @!P0 BRA `(.L_x_38) ;  /* 0x0000000000b48947 */ /* 0x000fea0003800000 */
[----:B------:R-:W-:-:S05]  /*1dd0*/  UMOV UR4, 0x8 ;  /* 0x0000000800047882 */ /* 0x000fca0000000000 */
[----:B------:R-:W-:Y:S04]  /*1de0*/  DEPBAR.LE SB1, 0x36 ;  /* 0x00009d800000791a */ /* 0x000fe80000000000 */
[----:B------:R-:W1:Y:S02]  /*1df0*/  UTCATOMSWS.2CTA.FIND_AND_SET.ALIGN UP0, UR4, UR4 ;  /* 0x00000004000475e3 */ /* 0x000e640008200800 */
[----:B-1----:R-:W-:Y:S01]  /*1e00*/  PLOP3.LUT P0, PT, PT, PT, UP0, 0x80, 0x8 ;  /* 0x000000000008781c */ /* 0x002fe20003f0f008 */
[----:B------:R-:W-:-:S03]  /*1e10*/  IMAD.U32 R12, RZ, RZ, UR4 ;  /* 0x00000004ff0c7e24 */ /* 0x000fc6000f8e00ff */
[----:B------:R-:W-:-:S04]  /*1e20*/  SEL R0, RZ, 0xffffffff, !P0 ;  /* 0xffffffffff007807 */ /* 0x000fc80004000000 */
[----:B------:R-:W-:-:S13]  /*1e30*/  ISETP.NE.AND P0, PT, R0, RZ, PT ;  /* 0x000000ff0000720c */ /* 0x000fda0003f05270 */
[----:B------:R-:W-:Y:S05]  /*1e40*/  @P0 BRA `(.L_x_39) ;  /* 0x0000000000240947 */ /* 0x000fea0003800000 */
.L_x_40:
[----:B------:R-:W-:Y:S05]  /*1e50*/  NANOSLEEP 0x64 ;  /* 0x000000640000795d */ /* 0x000fea0003800000 */
[----:B------:R-:W-:-:S05]  /*1e60*/  UMOV UR4, 0x8 ;  /* 0x0000000800047882 */ /* 0x000fca0000000000 */
[----:B------:R-:W-:Y:S04]  /*1e70*/  DEPBAR.LE SB1, 0x36 ;  /* 0x00009d800000791a */ /* 0x000fe80000000000 */
[----:B------:R-:W1:Y:S02]  /*1e80*/  UTCATOMSWS.2CTA.FIND_AND_SET.ALIGN UP0, UR4, UR4 ;  /* 0x00000004000475e3 */ /* 0x000e640008200800 */
[----:B-1----:R-:W-:Y:S01]  /*1e90*/  PLOP3.LUT P0, PT, PT, PT, UP0, 0x80, 0x8 ;  /* 0x000000000008781c */ /* 0x002fe20003f0f008 */
[----:B------:R-:W-:-:S03]  /*1ea0*/  IMAD.U32 R12, RZ, RZ, UR4 ;  /* 0x00000004ff0c7e24 */ /* 0x000fc6000f8e00ff */
[----:B------:R-:W-:-:S04]  /*1eb0*/  SEL R0, RZ, 0xffffffff, !P0 ;  /* 0xffffffffff007807 */ /* 0x000fc80004000000 */
[----:B------:R-:W-:-:S13]  /*1ec0*/  ISETP.NE.AND P0, PT, R0, RZ, PT ;  /* 0x000000ff0000720c */ /* 0x000fda0003f05270 */
[----:B------:R-:W-:Y:S05]  /*1ed0*/  @!P0 BRA `(.L_x_40) ;  /* 0xfffffffc00dc8947 */ /* 0x000fea000383ffff */
.L_x_39:
[----:B------:R-:W-:Y:S01]  /*1ee0*/  MOV R11, 0x60 ;  /* 0x00000060000b7802 */ /* 0x000fe20000000f00 */
[----:B------:R-:W-:Y:S01]  /*1ef0*/  VIADD R2, R5, 0x98 ;  /* 0x0000009805027836 */ /* 0x000fe20000000000 */
[----:B------:R-:W-:Y:S01]  /*1f00*/  MOV R3, 0x58 ;  /* 0x0000005800037802 */ /* 0x000fe20000000f00 */
[----:B------:R-:W-:Y:S01]  /*1f10*/  IMAD.MOV.U32 R8, RZ, RZ, 0x4 ;  /* 0x00000004ff087424 */ /* 0x000fe200078e00ff */
[C---:B------:R-:W-:Y:S02]  /*1f20*/  LEA R11, R6.reuse, R11, 0x18 ;  /* 0x0000000b060b7211 */ /* 0x040fe400078ec0ff */
[----:B------:R-:W-:-:S03]  /*1f30*/  LEA R0, R6, R3, 0x18 ;  /* 0x0000000306007211 */ /* 0x000fc600078ec0ff */
[----:B------:R-:W1:Y:S02]  /*1f40*/  LDS R14, [R11] ;  /* 0x000000000b0e7984 */ /* 0x000e640000000800 */
[----:B-1----:R-:W-:-:S04]  /*1f50*/  IMAD.U32 R14, R14, -0x80000000, RZ ;  /* 0x800000000e0e7824 */ /* 0x002fc800078e00ff */
[----:B------:R-:W1:Y:S02]  /*1f60*/  SYNCS.PHASECHK.TRANS64.TRYWAIT P0, [R0+URZ], R14 ;  /* 0x0000000e000075a7 */ /* 0x000e6400080011ff */
[----:B-1----:R-:W-:Y:S05]  /*1f70*/  @P0 BRA `(.L_x_41) ;  /* 0x0000000000080947 */ /* 0x002fea0003800000 */
[----:B------:R-:W1:Y:S02]  /*1f80*/  SYNCS.PHASECHK.TRANS64.TRYWAIT P0, [R0+URZ], R14 ;  /* 0x0000000e000075a7 */ /* 0x000e6400080011ff */
[----:B-1----:R-:W-:Y:S05]  /*1f90*/  @!P0 BRA `(.L_x_42) ;  /* 0x0000002800cc8947 */ /* 0x002fea0003800000 */
.L_x_41:
[C---:B------:R-:W-:Y:S01]  /*1fa0*/  PRMT R3, R13.reuse, 0x654, R0 ;  /* 0x000006540d037816 */ /* 0x040fe20000000000 */
[C---:B------:R-:W-:Y:S01]  /*1fb0*/  IMAD.SHL.U32 R10, R12.reuse, 0x20, RZ ;  /* 0x000000200c0a7824 */ /* 0x040fe200078e00ff */
[----:B------:R-:W-:Y:S01]  /*1fc0*/  PRMT R2, R13, 0x654, R2 ;  /* 0x000006540d027816 */ /* 0x000fe20000000002 */
[----:B------:R-:W-:Y:S01]  /*1fd0*/  IMAD.MOV.U32 R7, RZ, RZ, 0xff ;  /* 0x000000ffff077424 */ /* 0x000fe200078e00ff */
[----:B------:R2:W-:Y:S01]  /*1fe0*/  SYNCS.ARRIVE.TRANS64.RED RZ, [R3+URZ], R8 ;  /* 0x0000000803ff79a7 */ /* 0x0005e200080004ff */
[----:B-1----:R-:W-:Y:S01]  /*1ff0*/  IMAD.MOV.U32 R0, RZ, RZ, 0x1 ;  /* 0x00000001ff007424 */ /* 0x002fe200078e00ff */
[----:B------:R1:W-:Y:S01]  /*2000*/  STS [R5+0x98], R10 ;  /* 0x0000980a05007388 */ /* 0x0003e20000000800 */
[----:B------:R-:W-:Y:S01]  /*2010*/  VIADD R9, R12, 0x10 ;  /* 0x000000100c097836 */ /* 0x000fe20000000000 */
[----:B------:R-:W-:Y:S02]  /*2020*/  SHF.L.U32 R7, R7, R12, RZ ;  /* 0x0000000c07077219 */ /* 0x000fe400000006ff */
[----:B------:R1:W-:Y:S02]  /*2030*/  STAS [R2.64], R12 ;  /* 0x0000000c02007dbd */ /* 0x0003e4000c0008ff */
[----:B--2---:R-:W-:-:S02]  /*2040*/  SHF.L.U32 R8, R0, R9, RZ ;  /* 0x0000000900087219 */ /* 0x004fc400000006ff */
[----:B------:R-:W-:Y:S02]  /*2050*/  MOV R9, 0x50 ;  /* 0x0000005000097802 */ /* 0x000fe40000000f00 */
[----:B------:R-:W-:Y:S02]  /*2060*/  LOP3.LUT R7, R8, R7, RZ, 0xfc, !PT ;  /* 0x0000000708077212 */ /* 0x000fe400078efcff */
[----:B------:R-:W-:-:S05]  /*2070*/  LEA R8, R6, R9, 0x18 ;  /* 0x0000000906087211 */ /* 0x000fca00078ec0ff */
[----:B------:R1:W-:Y:S04]  /*2080*/  ATOMS.OR RZ, [R8], R7 ;  /* 0x0000000708ff738c */ /* 0x0003e80003000000 */
[----:B------:R1:W-:Y:S02]  /*2090*/  ATOMS.XOR RZ, [R11], R0 ;  /* 0x000000000bff738c */ /* 0x0003e40003800000 */
.L_x_38:
[----:B------:R-:W-:Y:S05]  /*20a0*/  BSYNC B0 ;  /* 0x0000000000007941 */ /* 0x000fea0003800000 */
.L_x_37:
[----:B------:R-:W-:Y:S05]  /*20b0*/  @P1 BRA `(.L_x_43) ;  /* 0x0000000000881947 */ /* 0x000fea0003800000 */
[----:B------:R-:W-:Y:S05]  /*20c0*/  WARPSYNC.ALL ;  /* 0x0000000000007948 */ /* 0x000fea0003800000 */
[----:B------:R-:W-:Y:S01]  /*20d0*/  NOP ;  /* 0x0000000000007918 */ /* 0x000fe20000000000 */
[----:B------:R-:W-:-:S13]  /*20e0*/  ELECT P0, URZ, PT ;  /* 0x0000000000ff782f */ /* 0x000fda0003800000 */
[----:B------:R-:W-:Y:S05]  /*20f0*/  @!P0 BRA `(.L_x_43) ;  /* 0x0000000000788947 */ /* 0x000fea0003800000 */
[----:B-1----:R-:W-:Y:S02]  /*2100*/  MOV R3, 0x60 ;  /* 0x0000006000037802 */ /* 0x002fe40000000f00 */
[----:B------:R-:W-:Y:S02]  /*2110*/  MOV R7, 0x58 ;  /* 0x0000005800077802 */ /* 0x000fe40000000f00 */
        /* <DEDUP_REMOVED lines=8> */
.L_x_44:
[----:B------:R-:W2:Y:S01]  /*21a0*/  LDS R9, [R5+0x98] ;  /* 0x0000980005097984 */ /* 0x000ea20000000800 */
[----:B------:R-:W-:Y:S01]  /*21b0*/  IMAD.MOV.U32 R2, RZ, RZ, 0xff ;  /* 0x000000ffff027424 */ /* 0x000fe200078e00ff */
[----:B-1----:R-:W-:Y:S01]  /*21c0*/  PRMT R8, R13, 0x654, R8 ;  /* 0x000006540d087816 */ /* 0x002fe20000000008 */
[----:B------:R-:W-:Y:S02]  /*21d0*/  IMAD.MOV.U32 R0, RZ, RZ, 0x1 ;  /* 0x00000001ff007424 */ /* 0x000fe400078e00ff */
[C---:B--2---:R-:W-:Y:S01]  /*21e0*/  IMAD.SHL.U32 R10, R9.reuse, 0x20, RZ ;  /* 0x00000020090a7824 */ /* 0x044fe200078e00ff */
[----:B------:R-:W-:Y:S01]  /*21f0*/  SHF.L.U32 R2, R2, R9, RZ ;  /* 0x0000000902027219 */ /* 0x000fe200000006ff */
[----:B------:R-:W-:-:S03]  /*2200*/  VIADD R7, R9, 0x10 ;  /* 0x0000001009077836 */ /* 0x000fc60000000000 */
[----:B------:R2:W-:Y:S02]  /*2210*/  STS [R5+0x98], R10 ;  /* 0x0000980a05007388 */ /* 0x0005e40000000800 */
[----:B------:R-:W-:Y:S02]  /*2220*/  SHF.L.U32 R9, R0, R7, RZ ;  /* 0x0000000700097219 */ /* 0x000fe400000006ff */
[----:B------:R-:W-:Y:S02]  /*2230*/  MOV R7, 0x50 ;  /* 0x0000005000077802 */ /* 0x000fe40000000f00 */
[----:B------:R-:W-:Y:S02]  /*2240*/  LOP3.LUT R2, R9, R2, RZ, 0xfc, !PT ;  /* 0x0000000209027212 */ /* 0x000fe400078efcff */
[----:B------:R-:W-:-:S05]  /*2250*/  LEA R7, R6, R7, 0x18 ;  /* 0x0000000706077211 */ /* 0x000fca00078ec0ff */
[----:B------:R2:W-:Y:S01]  /*2260*/  ATOMS.OR RZ, [R7], R2 ;  /* 0x0000000207ff738c */ /* 0x0005e20003000000 */
[----:B------:R2:W-:Y:S03]  /*2270*/  SYNCS.ARRIVE.TRANS64.RED.A1T0 RZ, [R8+URZ], RZ ;  /* 0x000000ff08ff79a7 */ /* 0x0005e600081004ff */
[----:B------:R2:W-:Y:S01]  /*2280*/  ATOMS.XOR RZ, [R3], R0 ;  /* 0x0000000003ff738c */ /* 0x0005e20003800000 */
[----:B------:R-:W-:Y:S05]  /*2290*/  BRA `(.L_x_43) ;  /* 0x0000000000107947 */ /* 0x000fea0003800000 */
.L_x_36:
[----:B------:R-:W-:Y:S02]  /*22a0*/  MOV R0, 0xffffffff ;  /* 0xffffffff00007802 */ /* 0x000fe40000000f00 */
[----:B------:R-:W-:-:S03]  /*22b0*/  MOV R2, 0x22e0 ;  /* 0x000022e000027802 */ /* 0x000fc60000000f00 */
[----:B------:R1:W-:Y:S04]  /*22c0*/  STS [R5+0x98], R0 ;  /* 0x0000980005007388 */ /* 0x0003e80000000800 */
[----:B-1----:R-:W-:Y:S05]  /*22d0*/  CALL.REL.NOINC `($__internal_1_$__cuda_sm10x_tcgen05_guardrail_trap_phase_invalid_during_alloc) ;  /* 0x0000002800687944 */ /* 0x002fea0003c00000 */
.L_x_43:
[----:B------:R-:W-:Y:S05]  /*22e0*/  WARPSYNC.ALL ;  /* 0x0000000000007948 */ /* 0x000fea0003800000 */
[----:B------:R-:W-:Y:S01]  /*22f0*/  NOP ;  /* 0x0000000000007918 */ /* 0x000fe20000000000 */
.L_x_35:
[----:B------:R-:W3:Y:S08]  /*2300*/  S2UR UR4, SR_CgaCtaId ;  /* 0x00000000000479c3 */ /* 0x000ef00000008800 */
[----:B------:R-:W-:Y:S01]  /*2310*/  BAR.SYNC.DEFER_BLOCKING 0x2, 0xa0 ;  /* 0x0082800000007b1d */ /* 0x000fe20000010000 */
[----:B-12---:R-:W-:-:S07]  /*2320*/  MOV R3, 0x400 ;  /* 0x0000040000037802 */ /* 0x006fce0000000f00 */
[----:B------:R-:W1:Y:S01]  /*2330*/  S2UR UR7, SR_CTAID.Z ;  /* 0x00000000000779c3 */ /* 0x000e620000002700 */
[----:B---3--:R-:W-:-:S05]  /*2340*/  IMAD.U32 R0, RZ, RZ, UR4 ;  /* 0x00000004ff007e24 */ /* 0x008fca000f8e00ff */
[----:B------:R-:W-:Y:S01]  /*2350*/  LEA R3, R0, R3, 0x18 ;  /* 0x0000000300037211 */ /* 0x000fe200078ec0ff */
[----:B-1----:R-:W-:-:S04]  /*2360*/  UISETP.GT.U32.AND UP0, UPT, UR7, 0xff, UPT ;  /* 0x000000ff0700788c */ /* 0x002fc8000bf04070 */
[----:B------:R-:W1:Y:S02]  /*2370*/  LDS R2, [R3+0x98] ;  /* 0x0000980003027984 */ /* 0x000e640000000800 */
[----:B-1----:R-:W-:-:S03]  /*2380*/  R2UR UR11, R2 ;  /* 0x00000000020b72ca */ /* 0x002fc600000e0000 */
[----:B------:R-:W-:-:S12]  /*2390*/  BRA.U UP0, `(.L_x_46) ;  /* 0x00000021003c7547 */ /* 0x000fd8000b800000 */
[----:B------:R-:W1:Y:S01]  /*23a0*/  LDCU.64 UR4, c[0x0][0x5c0] ;  /* 0x0000b800ff0477ac */ /* 0x000e620008000a00 */
[----:B------:R-:W-:Y:S01]  /*23b0*/  SHF.R.U32.HI R0, RZ, 0x5, R4 ;  /* 0x00000005ff007819 */ /* 0x000fe20000011604 */
[----:B------:R-:W-:Y:S01]  /*23c0*/  IMAD.SHL.U32 R5, R4, 0x40, RZ ;  /* 0x0000004004057824 */ /* 0x000fe200078e00ff */
[----:B------:R-:W2:Y:S01]  /*23d0*/  S2UR UR26, SR_CTAID.Y ;  /* 0x00000000001a79c3 */ /* 0x000ea20000002600 */
[----:B------:R-:W3:Y:S01]  /*23e0*/  LDCU UR24, c[0x0][0x5d0] ;  /* 0x0000ba00ff1877ac */ /* 0x000ee20008000800 */
[----:B------:R-:W-:Y:S02]  /*23f0*/  R2UR UR23, R0 ;  /* 0x00000000001772ca */ /* 0x000fe400000e0000 */
[----:B------:R-:W-:Y:S01]  /*2400*/  LOP3.LUT R5, R5, 0x7c0, RZ, 0xc0, !PT ;  /* 0x000007c005057812 */ /* 0x000fe200078ec0ff */
[----:B------:R-:W4:Y:S01]  /*2410*/  LDCU UR13, c[0x0][0x374] ;  /* 0x00006e80ff0d77ac */ /* 0x000f220008000800 */
[----:B------:R-:W4:Y:S01]  /*2420*/  LDCU UR10, c[0x0][0x370] ;  /* 0x00006e00ff0a77ac */ /* 0x000f220008000800 */
[----:B------:R-:W-:-:S02]  /*2430*/  UIADD3 UR28, UPT, UPT, UR12, UR12, URZ ;  /* 0x0000000c0c1c7290 */ /* 0x000fc4000fffe0ff */
[----:B-1----:R-:W-:-:S06]  /*2440*/  UIMAD.WIDE.U32 UR8, UR7, UR5, URZ ;  /* 0x00000005070872a5 */ /* 0x002fcc000f8e00ff */
[----:B------:R-:W-:Y:S01]  /*2450*/  IMAD.U32 R0, RZ, RZ, UR23 ;  /* 0x00000017ff007e24 */ /* 0x000fe2000f8e00ff */
[----:B------:R-:W1:Y:S03]  /*2460*/  LDCU.64 UR34, c[0x0][0x348] ;  /* 0x00006900ff2277ac */ /* 0x000e660008000a00 */
[----:B------:R-:W-:Y:S01]  /*2470*/  IMAD R0, R0, 0x800, R5 ;  /* 0x0000080000007824 */ /* 0x000fe200078e0205 */
[----:B------:R-:W-:Y:S02]  /*2480*/  UIADD3 UR5, UPT, UPT, UR7, -UR9, URZ ;  /* 0x8000000907057290 */ /* 0x000fe4000fffe0ff */
[----:B------:R-:W-:Y:S01]  /*2490*/  ULEA UR31, UR23, UR11, 0x15 ;  /* 0x0000000b171f7291 */ /* 0x000fe2000f8ea8ff */
[----:B------:R-:W-:Y:S01]  /*24a0*/  IMAD.IADD R0, R3, 0x1, R0 ;  /* 0x0000000103007824 */ /* 0x000fe200078e0200 */
[----:B------:R-:W-:Y:S02]  /*24b0*/  USHF.R.U32.HI UR5, URZ, UR20, UR5 ;  /* 0x00000014ff057299 */ /* 0x000fe40008011605 */
[----:B----4-:R-:W-:Y:S01]  /*24c0*/  UIMAD UR10, UR13, UR10, URZ ;  /* 0x0000000a0d0a72a4 */ /* 0x010fe2000f8e02ff */
[C---:B------:R-:W-:Y:S01]  /*24d0*/  VIADD R2, R0.reuse, 0x8420 ;  /* 0x0000842000027836 */ /* 0x040fe20000000000 */
[----:B------:R-:W-:Y:S01]  /*24e0*/  UIADD3 UR5, UPT, UPT, UR9, UR5, URZ ;  /* 0x0000000509057290 */ /* 0x000fe2000fffe0ff */
[C---:B------:R-:W-:Y:S01]  /*24f0*/  VIADD R3, R0.reuse, 0x8410 ;  /* 0x0000841000037836 */ /* 0x040fe20000000000 */
[----:B------:R-:W-:Y:S01]  /*2500*/  UMOV UR30, URZ ;  /* 0x000000ff001e7c82 */ /* 0x000fe20008000000 */
[----:B------:R-:W-:Y:S01]  /*2510*/  VIADD R5, R0, 0x8430 ;  /* 0x0000843000057836 */ /* 0x000fe20000000000 */
[----:B------:R-:W-:Y:S01]  /*2520*/  USHF.R.U32.HI UR8, URZ, UR19, UR5 ;  /* 0x00000013ff087299 */ /* 0x000fe20008011605 */
[----:B------:R-:W-:Y:S01]  /*2530*/  SHF.R.U32.HI R73, RZ, 0x3, R2 ;  /* 0x00000003ff497819 */ /* 0x000fe20000011602 */
[----:B------:R-:W-:Y:S01]  /*2540*/  UMOV UR29, URZ ;  /* 0x000000ff001d7c82 */ /* 0x000fe20008000000 */
[----:B------:R-:W-:Y:S01]  /*2550*/  SHF.R.U32.HI R72, RZ, 0x3, R3 ;  /* 0x00000003ff487819 */ /* 0x000fe20000011603 */
[----:B------:R-:W-:Y:S01]  /*2560*/  UIADD3 UR8, UPT, UPT, -UR8, URZ, URZ ;  /* 0x000000ff08087290 */ /* 0x000fe2000fffe1ff */
[----:B------:R-:W-:Y:S01]  /*2570*/  LOP3.LUT R73, R2, 0x30, R73, 0x78, !PT ;  /* 0x0000003002497812 */ /* 0x000fe200078e7849 */
[C---:B------:R-:W-:Y:S01]  /*2580*/  VIADD R2, R0.reuse, 0x8400 ;  /* 0x0000840000027836 */ /* 0x040fe20000000000 */
[----:B------:R-:W-:Y:S01]  /*2590*/  SHF.R.U32.HI R74, RZ, 0x3, R5 ;  /* 0x00000003ff4a7819 */ /* 0x000fe20000011605 */
[----:B------:R-:W-:Y:S01]  /*25a0*/  UIMAD UR8, UR4, UR8, UR7 ;  /* 0x00000008040872a4 */ /* 0x000fe2000f8e0207 */
[----:B------:R-:W-:Y:S01]  /*25b0*/  LOP3.LUT R72, R3, 0x30, R72, 0x78, !PT ;  /* 0x0000003003487812 */ /* 0x000fe200078e7848 */
[----:B------:R-:W4:Y:S01]  /*25c0*/  LDCU.64 UR4, c[0x0][0x5d8] ;  /* 0x0000bb00ff0477ac */ /* 0x000f220008000a00 */
[----:B------:R-:W-:Y:S01]  /*25d0*/  SHF.R.U32.HI R71, RZ, 0x3, R2 ;  /* 0x00000003ff477819 */ /* 0x000fe20000011602 */
[----:B------:R-:W-:Y:S01]  /*25e0*/  VIADD R3, R0, 0x430 ;  /* 0x0000043000037836 */ /* 0x000fe20000000000 */
[----:B------:R-:W-:Y:S01]  /*25f0*/  LOP3.LUT R74, R5, 0x30, R74, 0x78, !PT ;  /* 0x00000030054a7812 */ /* 0x000fe200078e784a */
[----:B---3--:R-:W-:Y:S01]  /*2600*/  UIMAD.WIDE.U32 UR24, UR8, UR24, URZ ;  /* 0x00000018081872a5 */ /* 0x008fe2000f8e00ff */
[----:B------:R-:W-:Y:S01]  /*2610*/  LOP3.LUT R71, R2, 0x30, R71, 0x78, !PT ;  /* 0x0000003002477812 */ /* 0x000fe200078e7847 */
[C---:B------:R-:W-:Y:S01]  /*2620*/  VIADD R2, R0.reuse, 0x420 ;  /* 0x0000042000027836 */ /* 0x040fe20000000000 */
[----:B------:R-:W-:Y:S01]  /*2630*/  SHF.R.U32.HI R70, RZ, 0x3, R3 ;  /* 0x00000003ff467819 */ /* 0x000fe20000011603 */
[----:B------:R-:W-:-:S02]  /*2640*/  VIADD R5, R0, 0x410 ;  /* 0x0000041000057836 */ /* 0x000fc40000000000 */
[----:B------:R-:W-:Y:S01]  /*2650*/  VIADD R0, R0, 0x400 ;  /* 0x0000040000007836 */ /* 0x000fe20000000000 */
[----:B------:R-:W-:Y:S01]  /*2660*/  UMOV UR9, UR25 ;  /* 0x0000001900097c82 */ /* 0x000fe20008000000 */
[----:B------:R-:W-:Y:S01]  /*2670*/  LOP3.LUT R70, R3, 0x30, R70, 0x78, !PT ;  /* 0x0000003003467812 */ /* 0x000fe200078e7846 */
[----:B------:R-:W-:Y:S01]  /*2680*/  UIADD3 UR6, UPT, UPT, UR8, -UR9, URZ ;  /* 0x8000000908067290 */ /* 0x000fe2000fffe0ff */
[----:B------:R-:W-:Y:S02]  /*2690*/  SHF.R.U32.HI R69, RZ, 0x3, R2 ;  /* 0x00000003ff457819 */ /* 0x000fe40000011602 */
[----:B------:R-:W-:Y:S01]  /*26a0*/  SHF.R.U32.HI R68, RZ, 0x3, R5 ;  /* 0x00000003ff447819 */ /* 0x000fe20000011605 */
[----:B------:R-:W-:Y:S01]  /*26b0*/  USHF.R.U32.HI UR6, URZ, UR18, UR6 ;  /* 0x00000012ff067299 */ /* 0x000fe20008011606 */
[----:B------:R-:W-:Y:S02]  /*26c0*/  SHF.R.U32.HI R3, RZ, 0x3, R0 ;  /* 0x00000003ff037819 */ /* 0x000fe40000011600 */
[----:B------:R-:W-:Y:S01]  /*26d0*/  LOP3.LUT R69, R2, 0x30, R69, 0x78, !PT ;  /* 0x0000003002457812 */ /* 0x000fe200078e7845 */
[----:B------:R-:W-:Y:S01]  /*26e0*/  UIADD3 UR6, UPT, UPT, UR9, UR6, URZ ;  /* 0x0000000609067290 */ /* 0x000fe2000fffe0ff */
[----:B------:R-:W-:Y:S01]  /*26f0*/  LOP3.LUT R68, R5, 0x30, R68, 0x78, !PT ;  /* 0x0000003005447812 */ /* 0x000fe200078e7844 */
[----:B------:R-:W-:Y:S01]  /*2700*/  IMAD.MOV.U32 R2, RZ, RZ, RZ ;  /* 0x000000ffff027224 */ /* 0x000fe200078e00ff */
[----:B------:R-:W-:Y:S01]  /*2710*/  LOP3.LUT R3, R0, 0x30, R3, 0x78, !PT ;  /* 0x0000003000037812 */ /* 0x000fe200078e7803 */
[----:B------:R-:W-:-:S04]  /*2720*/  USHF.R.U32.HI UR6, URZ, UR17, UR6 ;  /* 0x00000011ff067299 */ /* 0x000fc80008011606 */
[----:B----4-:R-:W-:-:S07]  /*2730*/  UIMAD.WIDE.U32 UR24, UR6, UR5, URZ ;  /* 0x00000005061872a5 */ /* 0x010fce000f8e00ff */
[----:B------:R-:W-:Y:S01]  /*2740*/  UMOV UR9, UR25 ;  /* 0x0000001900097c82 */ /* 0x000fe20008000000 */
[----:B------:R-:W-:Y:S01]  /*2750*/  UMOV UR25, 0x400 ;  /* 0x0000040000197882 */ /* 0x000fe20000000000 */
[----:B------:R-:W-:Y:S02]  /*2760*/  UIADD3 UR5, UPT, UPT, UR6, -UR9, URZ ;  /* 0x8000000906057290 */ /* 0x000fe4000fffe0ff */
[----:B------:R-:W3:Y:S02]  /*2770*/  S2UR UR24, SR_CgaCtaId ;  /* 0x00000000001879c3 */ /* 0x000ee40000008800 */
[----:B------:R-:W-:-:S04]  /*2780*/  USHF.R.U32.HI UR5, URZ, UR16, UR5 ;  /* 0x00000010ff057299 */ /* 0x000fc80008011605 */
[----:B------:R-:W-:Y:S01]  /*2790*/  UIADD3 UR5, UPT, UPT, UR9, UR5, URZ ;  /* 0x0000000509057290 */ /* 0x000fe2000fffe0ff */
[----:B------:R-:W4:Y:S03]  /*27a0*/  LDCU UR9, c[0x0][0x378] ;  /* 0x00006f00ff0977ac */ /* 0x000f260008000800 */
[----:B------:R-:W-:-:S04]  /*27b0*/  USHF.R.U32.HI UR5, URZ, UR15, UR5 ;  /* 0x0000000fff057299 */ /* 0x000fc80008011605 */
[----:B------:R-:W-:-:S04]  /*27c0*/  UIADD3 UR5, UPT, UPT, -UR5, URZ, URZ ;  /* 0x000000ff05057290 */ /* 0x000fc8000fffe1ff */
[----:B------:R-:W-:Y:S02]  /*27d0*/  UIMAD UR4, UR4, UR5, UR6 ;  /* 0x00000005040472a4 */ /* 0x000fe4000f8e0206 */
[----:B------:R-:W-:Y:S02]  /*27e0*/  UIADD3 UR6, UPT, UPT, -UR6, URZ, URZ ;  /* 0x000000ff06067290 */ /* 0x000fe4000fffe1ff */
[----:B----4-:R-:W-:-:S03]  /*27f0*/  UIMAD UR9, UR10, UR9, URZ ;  /* 0x000000090a0972a4 */ /* 0x010fc6000f8e02ff */
[----:B------:R-:W4:Y:S01]  /*2800*/  LDCU UR5, c[0x0][0x5cc] ;  /* 0x0000b980ff0577ac */ /* 0x000f220008000800 */
[----:B------:R-:W-:-:S04]  /*2810*/  USHF.R.S32.HI UR32, URZ, 0x1f, UR9 ;  /* 0x0000001fff207899 */ /* 0x000fc80008011409 */
[----:B------:R-:W-:Y:S02]  /*2820*/  ULEA.HI UR32, UR32, UR9, URZ, 0x2 ;  /* 0x0000000920207291 */ /* 0x000fe4000f8f10ff */
[----:B-1234-:R-:W-:-:S12]  /*2830*/  UIMAD UR6, UR5, UR6, UR8 ;  /* 0x00000006050672a4 */ /* 0x01efd8000f8e0208 */
.L_x_50:
[----:B------:R-:W-:Y:S01]  /*2840*/  IMAD.U32 R0, RZ, RZ, UR24 ;  /* 0x00000018ff007e24 */ /* 0x000fe2000f8e00ff */
[----:B------:R-:W-:Y:S01]  /*2850*/  SHF.L.U32 R6, R2, 0x1f, RZ ;  /* 0x0000001f02067819 */ /* 0x000fe200000006ff */
[----:B------:R-:W-:Y:S02]  /*2860*/  UIADD3 UR6, UPT, UPT, UR6, UR6, URZ ;  /* 0x0000000606067290 */ /* 0x000fe4000fffe0ff */
[----:B------:R-:W-:Y:S01]  /*2870*/  UIADD3 UR36, UPT, UPT, UR4, UR4, URZ ;  /* 0x0000000404247290 */ /* 0x000fe2000fffe0ff */
[----:B------:R-:W-:Y:S01]  /*2880*/  R2UR UR5, R0 ;  /* 0x00000000000572ca */ /* 0x000fe200000e0000 */
[----:B------:R-:W-:Y:S01]  /*2890*/  ULOP3.LUT UR8, UR6, UR22, URZ, 0xfc, !UPT ;  /* 0x0000001606087292 */ /* 0x000fe2000f8efcff */
[----:B------:R-:W1:Y:S03]  /*28a0*/  LDCU UR37, c[0x0][0x5e4] ;  /* 0x0000bc80ff2577ac */ /* 0x000e660008000800 */
[----:B------:R-:W-:-:S02]  /*28b0*/  ULEA.HI UR6, UR6, UR8, URZ, 0x1 ;  /* 0x0000000806067291 */ /* 0x000fc4000f8f08ff */
[----:B------:R-:W-:Y:S02]  /*28c0*/  ULEA UR33, UR29, UR31, 0x7 ;  /* 0x0000001f1d217291 */ /* 0x000fe4000f8e38ff */
[----:B------:R-:W-:-:S04]  /*28d0*/  ULOP3.LUT UR36, UR36, 0x1, UR26, 0xf8, !UPT ;  /* 0x0000000124247892 */ /* 0x000fc8000f8ef81a */
[----:B------:R-:W-:Y:S02]  /*28e0*/  ULEA UR5, UR5, UR25, 0x18 ;  /* 0x0000001905057291 */ /* 0x000fe4000f8ec0ff */
[----:B------:R-:W-:Y:S02]  /*28f0*/  UPLOP3.LUT UP2, UPT, UPT, UPT, UPT, 0x80, 0x8 ;  /* 0x000000000008789c */ /* 0x000fe40003f4f070 */
[----:B------:R-:W-:Y:S02]  /*2900*/  ULEA UR27, UR29, UR5, 0x3 ;  /* 0x000000051d1b7291 */ /* 0x000fe4000f8e18ff */
[----:B------:R-:W-:-:S04]  /*2910*/  ULOP3.LUT UR5, UR6, 0xfffffffe, URZ, 0xc0, !UPT ;  /* 0xfffffffe06057892 */ /* 0x000fc8000f8ec0ff */
[----:B------:R-:W-:Y:S02]  /*2920*/  UISETP.NE.AND UP0, UPT, UR8, UR5, UPT ;  /* 0x000000050800728c */ /* 0x000fe4000bf05270 */
[----:B------:R-:W-:Y:S01]  /*2930*/  USHF.R.U32.HI UR5, URZ, 0x1, UR6 ;  /* 0x00000001ff057899 */ /* 0x000fe20008011606 */
[----:B------:R-:W2:Y:S01]  /*2940*/  SYNCS.PHASECHK.TRANS64.TRYWAIT P0, [UR27+0x70], R6 ;  /* 0x00007006ff0075a7 */ /* 0x000ea2000800111b */
[----:B------:R-:W-:Y:S02]  /*2950*/  UISETP.LT.AND UP0, UPT, UR8, URZ, UP0 ;  /* 0x000000ff0800728c */ /* 0x000fe40008701270 */
[----:B------:R-:W-:-:S09]  /*2960*/  UIADD3 UR10, UPT, UPT, UR5, -0x1, URZ ;  /* 0xffffffff050a7890 */ /* 0x000fd2000fffe0ff */
[----:B------:R-:W-:-:S04]  /*2970*/  @!UP0 UIADD3 UR10, UPT, UPT, UR5, URZ, URZ ;  /* 0x000000ff050a8290 */ /* 0x000fc8000fffe0ff */
[----:B------:R-:W-:Y:S01]  /*2980*/  ULEA UR10, UR10, UR21, 0x8 ;  /* 0x000000150a0a7291 */ /* 0x000fe2000f8e40ff */
[----:B-12---:R-:W-:Y:S11]  /*2990*/  @!P0 BRA `(.L_x_47) ;  /* 0x00000020007c8947 */ /* 0x006ff60003800000 */
.L_x_66:
[----:B------:R-:W-:-:S05]  /*29a0*/  UMOV UR13, URZ ;  /* 0x000000ff000d7c82 */ /* 0x000fca0008000000 */
.L_x_49:
[----:B------:R-:W-:Y:S02]  /*29b0*/  USHF.L.U32 UR9, UR13, 0x5, URZ ;  /* 0x000000050d097899 */ /* 0x000fe400080006ff */
[----:B------:R-:W-:Y:S02]  /*29c0*/  UISETP.NE.AND UP0, UPT, UR23, URZ, UPT ;  /* 0x000000ff1700728c */ /* 0x000fe4000bf05270 */
[----:B------:R-:W-:-:S09]  /*29d0*/  UIADD3 UR4, UPT, UPT, UR33, UR9, URZ ;  /* 0x0000000921047290 */ /* 0x000fd2000fffe0ff */
[----:B-1----:R-:W2:Y:S01]  /*29e0*/  LDTM.x32 R36, tmem[UR4+0x20] ;  /* 0x00002004002479ee */ /* 0x002ea200082c0000 */
[----:B-1----:R-:W1:Y:S01]  /*29f0*/  LDTM.x32 R4, tmem[UR4] ;  /* 0x00000004000479ee */ /* 0x002e6200082c0000 */
[----:B------:R-:W-:-:S04]  /*2a00*/  ULEA UR4, UR30, UR13, 0x2 ;  /* 0x0000000d1e047291 */ /* 0x000fc8000f8e10ff */
[----:B------:R-:W-:-:S04]  /*2a10*/  USHF.R.S32.HI UR8, URZ, 0x1f, UR4 ;  /* 0x0000001fff087899 */ /* 0x000fc80008011404 */
[----:B------:R-:W-:-:S04]  /*2a20*/  ULEA.HI UR8, UR8, UR4, URZ, 0x2 ;  /* 0x0000000408087291 */ /* 0x000fc8000f8f10ff */
[----:B------:R-:W-:-:S04]  /*2a30*/  ULOP3.LUT UR8, UR8, 0xfffffffc, URZ, 0xc0, !UPT ;  /* 0xfffffffc08087892 */ /* 0x000fc8000f8ec0ff */
[----:B------:R-:W-:Y:S02]  /*2a40*/  UIADD3 UR8, UPT, UPT, UR4, -UR8, URZ ;  /* 0x8000000804087290 */ /* 0x000fe4000fffe0ff */
[----:B------:R-:W-:Y:S01]  /*2a50*/  UIADD3 UR4, UPT, UPT, UR4, 0x1, URZ ;  /* 0x0000000104047890 */ /* 0x000fe2000fffe0ff */
[----:B--2---:R-:W-:Y:S01]  /*2a60*/  FMUL R58, R58, UR37 ;  /* 0x000000253a3a7c20 */ /* 0x004fe20008400000 */
[----:B-1----:R-:W-:Y:S01]  /*2a70*/  FMUL R11, R11, UR37 ;  /* 0x000000250b0b7c20 */ /* 0x002fe20008400000 */
[----:B------:R-:W-:Y:S01]  /*2a80*/  FMUL R10, R10, UR37 ;  /* 0x000000250a0a7c20 */ /* 0x000fe20008400000 */
[----:B------:R-:W-:Y:S01]  /*2a90*/  FMUL R9, R9, UR37 ;  /* 0x0000002509097c20 */ /* 0x000fe20008400000 */
[----:B------:R-:W-:Y:S01]  /*2aa0*/  FMUL R8, R8, UR37 ;  /* 0x0000002508087c20 */ /* 0x000fe20008400000 */
[----:B------:R-:W-:Y:S01]  /*2ab0*/  FMUL R75, R7, UR37 ;  /* 0x00000025074b7c20 */ /* 0x000fe20008400000 */
[----:B------:R-:W-:Y:S01]  /*2ac0*/  FMUL R76, R6, UR37 ;  /* 0x00000025064c7c20 */ /* 0x000fe20008400000 */
[----:B------:R-:W-:Y:S01]  /*2ad0*/  FMUL R77, R5, UR37 ;  /* 0x00000025054d7c20 */ /* 0x000fe20008400000 */
[----:B------:R-:W-:Y:S01]  /*2ae0*/  FMUL R80, R4, UR37 ;  /* 0x0000002504507c20 */ /* 0x000fe20008400000 */
[----:B------:R-:W-:Y:S01]  /*2af0*/  MOV R78, UR8 ;  /* 0x00000008004e7c02 */ /* 0x000fe20008000f00 */
[----:B------:R-:W-:Y:S01]  /*2b00*/  FMUL R84, R58, -1.4426950216293334961 ;  /* 0xbfb8aa3b3a547820 */ /* 0x000fe20000400000 */
[----:B------:R-:W-:Y:S01]  /*2b10*/  F2FP.BF16.F32.PACK_AB R7, R11, R10 ;  /* 0x0000000a0b07723e */ /* 0x000fe200000010ff */
[----:B------:R-:W-:Y:S01]  /*2b20*/  FMUL R19, R19, UR37 ;  /* 0x0000002513137c20 */ /* 0x000fe20008400000 */
[----:B------:R-:W-:Y:S01]  /*2b30*/  F2FP.BF16.F32.PACK_AB R6, R9, R8 ;  /* 0x000000080906723e */ /* 0x000fe200000010ff */
[----:B------:R-:W-:Y:S01]  /*2b40*/  FMUL R18, R18, UR37 ;  /* 0x0000002512127c20 */ /* 0x000fe20008400000 */
[----:B------:R-:W-:Y:S01]  /*2b50*/  F2FP.BF16.F32.PACK_AB R5, R75, R76 ;  /* 0x0000004c4b05723e */ /* 0x000fe200000010ff */
[----:B------:R-:W-:Y:S01]  /*2b60*/  FMUL R17, R17, UR37 ;  /* 0x0000002511117c20 */ /* 0x000fe20008400000 */
[----:B------:R-:W-:Y:S01]  /*2b70*/  F2FP.BF16.F32.PACK_AB R4, R77, R80 ;  /* 0x000000504d04723e */ /* 0x000fe200000010ff */
[----:B------:R-:W-:Y:S01]  /*2b80*/  FMUL R16, R16, UR37 ;  /* 0x0000002510107c20 */ /* 0x000fe20008400000 */
[----:B------:R-:W-:Y:S01]  /*2b90*/  LEA R79, R78, R3, 0xd ;  /* 0x000000034e4f7211 */ /* 0x000fe200078e68ff */
[----:B------:R-:W-:Y:S01]  /*2ba0*/  FMUL R15, R15, UR37 ;  /* 0x000000250f0f7c20 */ /* 0x000fe20008400000 */
[----:B------:R-:W-:Y:S01]  /*2bb0*/  FMUL R14, R14, UR37 ;  /* 0x000000250e0e7c20 */ /* 0x000fe20008400000 */
[----:B------:R-:W-:Y:S01]  /*2bc0*/  FMUL R13, R13, UR37 ;  /* 0x000000250d0d7c20 */ /* 0x000fe20008400000 */
[----:B------:R-:W-:Y:S01]  /*2bd0*/  FMUL R82, R12, UR37 ;  /* 0x000000250c527c20 */ /* 0x000fe20008400000 */
[----:B------:R-:W1:Y:S01]  /*2be0*/  MUFU.EX2 R84, R84 ;  /* 0x0000005400547308 */ /* 0x000e620000000800 */
[----:B------:R2:W-:Y:S01]  /*2bf0*/  STS.128 [R79], R4 ;  /* 0x000000044f007388 */ /* 0x0005e20000000c00 */
[----:B------:R-:W-:Y:S01]  /*2c00*/  FMUL R12, R57, UR37 ;  /* 0x00000025390c7c20 */ /* 0x000fe20008400000 */
        /* <DEDUP_REMOVED lines=8> */
[----:B------:R-:W-:Y:S01]  /*2c90*/  LEA R27, R78, R69, 0xd ;  /* 0x000000454e1b7211 */ /* 0x000fe200078e68ff */
[----:B------:R-:W-:Y:S01]  /*2ca0*/  FMUL R59, R59, UR37 ;  /* 0x000000253b3b7c20 */ /* 0x000fe20008400000 */
[----:B------:R-:W-:Y:S01]  /*2cb0*/  FMUL R87, R12, -1.4426950216293334961 ;  /* 0xbfb8aa3b0c577820 */ /* 0x000fe20000400000 */
[----:B------:R-:W-:Y:S01]  /*2cc0*/  FMUL R54, R54, UR37 ;  /* 0x0000002536367c20 */ /* 0x000fe20008400000 */
[----:B------:R-:W-:Y:S01]  /*2cd0*/  FMUL R83, R57, -1.4426950216293334961 ;  /* 0xbfb8aa3b39537820 */ /* 0x000fe20000400000 */
[----:B------:R-:W-:Y:S01]  /*2ce0*/  FMUL R81, R59, -1.4426950216293334961 ;  /* 0xbfb8aa3b3b517820 */ /* 0x000fe20000400000 */
[----:B-1----:R-:W-:Y:S01]  /*2cf0*/  FADD R91, R84, 1 ;  /* 0x3f800000545b7421 */ /* 0x002fe20000000000 */
[----:B------:R-:W-:Y:S01]  /*2d00*/  FMUL R21, R54, -1.4426950216293334961 ;  /* 0xbfb8aa3b36157820 */ /* 0x000fe20000400000 */
[----:B------:R-:W-:Y:S01]  /*2d10*/  MUFU.EX2 R87, R87 ;  /* 0x0000005700577308 */ /* 0x000fe20000000800 */
[----:B------:R-:W-:Y:S01]  /*2d20*/  FMUL R55, R55, UR37 ;  /* 0x0000002537377c20 */ /* 0x000fe20008400000 */
[----:B------:R-:W-:Y:S01]  /*2d30*/  FMUL R48, R48, UR37 ;  /* 0x0000002530307c20 */ /* 0x000fe20008400000 */
[----:B------:R-:W-:Y:S01]  /*2d40*/  FMUL R50, R50, UR37 ;  /* 0x0000002532327c20 */ /* 0x000fe20008400000 */
[----:B------:R-:W-:Y:S01]  /*2d50*/  FMUL R49, R49, UR37 ;  /* 0x0000002531317c20 */ /* 0x000fe20008400000 */
[----:B------:R-:W-:Y:S01]  /*2d60*/  FMUL R24, R55, -1.4426950216293334961 ;  /* 0xbfb8aa3b37187820 */ /* 0x000fe20000400000 */
[----:B------:R-:W-:Y:S01]  /*2d70*/  FMUL R94, R48, -1.4426950216293334961 ;  /* 0xbfb8aa3b305e7820 */ /* 0x000fe20000400000 */
[----:B------:R-:W-:Y:S01]  /*2d80*/  FMUL R51, R51, UR37 ;  /* 0x0000002533337c20 */ /* 0x000fe20008400000 */
[----:B------:R-:W1:Y:S01]  /*2d90*/  MUFU.EX2 R81, R81 ;  /* 0x0000005100517308 */ /* 0x000e620000000800 */
[----:B------:R-:W-:Y:S01]  /*2da0*/  FMUL R46, R46, UR37 ;  /* 0x000000252e2e7c20 */ /* 0x000fe20008400000 */
[----:B------:R-:W-:Y:S01]  /*2db0*/  FMUL R44, R44, UR37 ;  /* 0x000000252c2c7c20 */ /* 0x000fe20008400000 */
[----:B------:R-:W-:Y:S01]  /*2dc0*/  FMUL R93, R49, -1.4426950216293334961 ;  /* 0xbfb8aa3b315d7820 */ /* 0x000fe20000400000 */
[----:B------:R-:W-:Y:S01]  /*2dd0*/  FMUL R47, R47, UR37 ;  /* 0x000000252f2f7c20 */ /* 0x000fe20008400000 */
[----:B--2---:R-:W-:Y:S01]  /*2de0*/  F2FP.BF16.F32.PACK_AB R7, R19, R18 ;  /* 0x000000121307723e */ /* 0x004fe200000010ff */
[----:B------:R-:W-:Y:S01]  /*2df0*/  FMUL R88, R51, -1.4426950216293334961 ;  /* 0xbfb8aa3b33587820 */ /* 0x000fe20000400000 */
[----:B------:R-:W-:Y:S01]  /*2e00*/  F2FP.BF16.F32.PACK_AB R6, R17, R16 ;  /* 0x000000101106723e */ /* 0x000fe200000010ff */
[----:B------:R-:W2:Y:S01]  /*2e10*/  MUFU.EX2 R21, R21 ;  /* 0x0000001500157308 */ /* 0x000ea20000000800 */
[----:B------:R-:W-:Y:S01]  /*2e20*/  F2FP.BF16.F32.PACK_AB R5, R15, R14 ;  /* 0x0000000e0f05723e */ /* 0x000fe200000010ff */
[----:B------:R-:W-:Y:S01]  /*2e30*/  FMUL R90, R44, -1.4426950216293334961 ;  /* 0xbfb8aa3b2c5a7820 */ /* 0x000fe20000400000 */
[----:B------:R-:W-:Y:S01]  /*2e40*/  F2FP.BF16.F32.PACK_AB R4, R13, R82 ;  /* 0x000000520d04723e */ /* 0x000fe200000010ff */
[----:B------:R-:W-:Y:S01]  /*2e50*/  FMUL R89, R47, -1.4426950216293334961 ;  /* 0xbfb8aa3b2f597820 */ /* 0x000fe20000400000 */
[----:B------:R-:W-:Y:S01]  /*2e60*/  LEA R79, R78, R68, 0xd ;  /* 0x000000444e4f7211 */ /* 0x000fe200078e68ff */
[----:B------:R-:W-:Y:S01]  /*2e70*/  FMUL R45, R45, UR37 ;  /* 0x000000252d2d7c20 */ /* 0x000fe20008400000 */
[----:B------:R-:W-:Y:S01]  /*2e80*/  FMUL R42, R42, UR37 ;  /* 0x000000252a2a7c20 */ /* 0x000fe20008400000 */
[----:B------:R-:W-:Y:S01]  /*2e90*/  MUFU.EX2 R24, R24 ;  /* 0x0000001800187308 */ /* 0x000fe20000000800 */
[----:B-1----:R-:W-:Y:S01]  /*2ea0*/  FADD R81, R81, 1 ;  /* 0x3f80000051517421 */ /* 0x002fe20000000000 */
[----:B------:R1:W-:Y:S01]  /*2eb0*/  STS.128 [R79], R4 ;  /* 0x000000044f007388 */ /* 0x0003e20000000c00 */
[----:B------:R-:W-:Y:S01]  /*2ec0*/  FMUL R86, R45, -1.4426950216293334961 ;  /* 0xbfb8aa3b2d567820 */ /* 0x000fe20000400000 */
[----:B------:R-:W-:Y:S01]  /*2ed0*/  FMUL R39, R39, UR37 ;  /* 0x0000002527277c20 */ /* 0x000fe20008400000 */
[----:B------:R-:W-:Y:S01]  /*2ee0*/  FMUL R66, R66, UR37 ;  /* 0x0000002542427c20 */ /* 0x000fe20008400000 */
[----:B------:R-:W-:Y:S01]  /*2ef0*/  FMUL R64, R64, UR37 ;  /* 0x0000002540407c20 */ /* 0x000fe20008400000 */
[----:B------:R-:W-:Y:S01]  /*2f00*/  FMUL R63, R63, UR37 ;  /* 0x000000253f3f7c20 */ /* 0x000fe20008400000 */
[----:B------:R2:W-:Y:S01]  /*2f10*/  MUFU.RCP R84, R81 ;  /* 0x0000005100547308 */ /* 0x0005e20000001000 */
[----:B------:R-:W-:Y:S01]  /*2f20*/  FMUL R67, R67, UR37 ;  /* 0x0000002543437c20 */ /* 0x000fe20008400000 */
[----:B------:R-:W-:Y:S01]  /*2f30*/  FMUL R65, R65, UR37 ;  /* 0x0000002541417c20 */ /* 0x000fe20008400000 */
[----:B------:R-:W-:Y:S01]  /*2f40*/  FMUL R60, R60, UR37 ;  /* 0x000000253c3c7c20 */ /* 0x000fe20008400000 */
[----:B------:R-:W-:Y:S01]  /*2f50*/  USHF.R.S32.HI UR6, URZ, 0x1f, UR4 ;  /* 0x0000001fff067899 */ /* 0x000fe20008011404 */
[----:B------:R-:W-:Y:S01]  /*2f60*/  FMUL R29, R29, UR37 ;  /* 0x000000251d1d7c20 */ /* 0x000fe20008400000 */
[----:B------:R-:W-:-:S02]  /*2f70*/  LEA R78, R78, R70, 0xd ;  /* 0x000000464e4e7211 */ /* 0x000fc400078e68ff */
[----:B------:R-:W-:Y:S01]  /*2f80*/  MUFU.EX2 R94, R94 ;  /* 0x0000005e005e7308 */ /* 0x000fe20000000800 */
[----:B------:R-:W-:-:S04]  /*2f90*/  ULEA.HI UR6, UR6, UR4, URZ, 0x2 ;  /* 0x0000000406067291 */ /* 0x000fc8000f8f10ff */
[----:B------:R-:W-:-:S03]  /*2fa0*/  ULOP3.LUT UR6, UR6, 0xfffffffc, URZ, 0xc0, !UPT ;  /* 0xfffffffc06067892 */ /* 0x000fc6000f8ec0ff */
[----:B------:R-:W-:Y:S01]  /*2fb0*/  MUFU.EX2 R93, R93 ;  /* 0x0000005d005d7308 */ /* 0x000fe20000000800 */
[----:B--2---:R-:W-:Y:S01]  /*2fc0*/  FADD R81, R21, 1 ;  /* 0x3f80000015517421 */ /* 0x004fe20000000000 */
[----:B------:R-:W-:Y:S02]  /*2fd0*/  UIADD3 UR6, UPT, UPT, UR4, -UR6, URZ ;  /* 0x8000000604067290 */ /* 0x000fe4000fffe0ff */
[----:B------:R-:W-:-:S04]  /*2fe0*/  USHF.R.U32.HI UR4, URZ, 0x1, UR13 ;  /* 0x00000001ff047899 */ /* 0x000fc8000801160d */
[----:B------:R-:W2:Y:S01]  /*2ff0*/  MUFU.RCP R81, R81 ;  /* 0x0000005100517308 */ /* 0x000ea20000001000 */
[----:B-1----:R-:W-:Y:S01]  /*3000*/  FMUL R79, R20, UR37 ;  /* 0x00000025144f7c20 */ /* 0x002fe20008400000 */
[----:B------:R-:W-:Y:S01]  /*3010*/  F2FP.BF16.F32.PACK_AB R7, R85, R92 ;  /* 0x0000005c5507723e */ /* 0x000fe200000010ff */
[----:B------:R-:W-:Y:S01]  /*3020*/  ULEA UR4, UR30, UR4, 0x2 ;  /* 0x000000041e047291 */ /* 0x000fe2000f8e10ff */
[----:B------:R-:W-:Y:S02]  /*3030*/  F2FP.BF16.F32.PACK_AB R6, R25, R26 ;  /* 0x0000001a1906723e */ /* 0x000fe400000010ff */
[----:B------:R-:W-:Y:S01]  /*3040*/  F2FP.BF16.F32.PACK_AB R5, R23, R22 ;  /* 0x000000161705723e */ /* 0x000fe200000010ff */
[----:B------:R-:W-:Y:S01]  /*3050*/  ULEA.HI UR12, UR4, UR4, URZ, 0x1 ;  /* 0x00000004040c7291 */ /* 0x000fe2000f8f08ff */
[----:B------:R-:W-:Y:S01]  /*3060*/  F2FP.BF16.F32.PACK_AB R4, R56, R79 ;  /* 0x0000004f3804723e */ /* 0x000fe200000010ff */
[----:B------:R1:W3:Y:S02]  /*3070*/  MUFU.EX2 R20, R83 ;  /* 0x0000005300147308 */ /* 0x0002e40000000800 */
[----:B------:R-:W-:-:S02]  /*3080*/  ULOP3.LUT UR12, UR12, 0xfffffffe, URZ, 0xc0, !UPT ;  /* 0xfffffffe0c0c7892 */ /* 0x000fc4000f8ec0ff */
[----:B------:R3:W-:Y:S02]  /*3090*/  STS.128 [R27], R4 ;  /* 0x000000041b007388 */ /* 0x0007e40000000c00 */
[----:B------:R-:W-:Y:S01]  /*30a0*/  UIADD3 UR12, UPT, UPT, UR4, -UR12, URZ ;  /* 0x8000000c040c7290 */ /* 0x000fe2000fffe0ff */
[----:B--2---:R-:W-:Y:S01]  /*30b0*/  FMUL R81, R54, R81 ;  /* 0x0000005136517220 */ /* 0x004fe20000400000 */
[----:B------:R-:W-:Y:S03]  /*30c0*/  MUFU.EX2 R88, R88 ;  /* 0x0000005800587308 */ /* 0x000fe60000000800 */
[----:B------:R-:W-:Y:S01]  /*30d0*/  FMUL R22, R22, R81 ;  /* 0x0000005116167220 */ /* 0x000fe20000400000 */
[----:B-1----:R-:W-:-:S04]  /*30e0*/  FMUL R83, R50, -1.4426950216293334961 ;  /* 0xbfb8aa3b32537820 */ /* 0x002fc80000400000 */
[----:B------:R-:W1:Y:S08]  /*30f0*/  MUFU.EX2 R90, R90 ;  /* 0x0000005a005a7308 */ /* 0x000e700000000800 */
[----:B------:R-:W-:Y:S08]  /*3100*/  MUFU.EX2 R89, R89 ;  /* 0x0000005900597308 */ /* 0x000ff00000000800 */
[----:B------:R-:W-:Y:S01]  /*3110*/  MUFU.EX2 R86, R86 ;  /* 0x0000005600567308 */ /* 0x000fe20000000800 */
[----:B---3--:R-:W-:Y:S01]  /*3120*/  FADD R6, R20, 1 ;  /* 0x3f80000014067421 */ /* 0x008fe20000000000 */
[----:B------:R-:W-:Y:S01]  /*3130*/  FMUL R20, R59, R84 ;  /* 0x000000543b147220 */ /* 0x000fe20000400000 */
[----:B------:R-:W-:Y:S01]  /*3140*/  FMUL R7, R43, UR37 ;  /* 0x000000252b077c20 */ /* 0x000fe20008400000 */
[----:B-1----:R-:W-:-:S02]  /*3150*/  FADD R90, R90, 1 ;  /* 0x3f8000005a5a7421 */ /* 0x002fc40000000000 */
[----:B------:R-:W-:Y:S01]  /*3160*/  FMUL R20, R85, R20 ;  /* 0x0000001455147220 */ /* 0x000fe20000400000 */
[----:B------:R-:W-:Y:S01]  /*3170*/  FMUL R43, R7, -1.4426950216293334961 ;  /* 0xbfb8aa3b072b7820 */ /* 0x000fe20000400000 */
[----:B------:R-:W1:Y:S08]  /*3180*/  MUFU.RCP R5, R91 ;  /* 0x0000005b00057308 */ /* 0x000e700000001000 */
[----:B------:R-:W2:Y:S08]  /*3190*/  MUFU.RCP R6, R6 ;  /* 0x0000000600067308 */ /* 0x000eb00000001000 */
[----:B------:R3:W4:Y:S01]  /*31a0*/  MUFU.EX2 R4, R83 ;  /* 0x0000005300047308 */ /* 0x0007220000000800 */
[----:B-1----:R-:W-:-:S04]  /*31b0*/  FMUL R5, R58, R5 ;  /* 0x000000053a057220 */ /* 0x002fc80000400000 */
[----:B------:R-:W-:Y:S01]  /*31c0*/  FMUL R27, R92, R5 ;  /* 0x000000055c1b7220 */ /* 0x000fe20000400000 */
[----:B------:R-:W-:Y:S01]  /*31d0*/  FADD R5, R87, 1 ;  /* 0x3f80000057057421 */ /* 0x000fe20000000000 */
[----:B------:R-:W-:Y:S01]  /*31e0*/  FMUL R92, R42, -1.4426950216293334961 ;  /* 0xbfb8aa3b2a5c7820 */ /* 0x000fe20000400000 */
[----:B------:R-:W-:Y:S01]  /*31f0*/  MUFU.EX2 R43, R43 ;  /* 0x0000002b002b7308 */ /* 0x000fe20000000800 */
[----:B--2---:R-:W-:Y:S01]  /*3200*/  FMUL R21, R57, R6 ;  /* 0x0000000639157220 */ /* 0x004fe20000400000 */
[----:B------:R-:W-:Y:S01]  /*3210*/  FMUL R6, R41, UR37 ;  /* 0x0000002529067c20 */ /* 0x000fe20008400000 */
[----:B------:R-:W-:Y:S01]  /*3220*/  FADD R41, R94, 1 ;  /* 0x3f8000005e297421 */ /* 0x000fe20000000000 */
[----:B------:R-:W-:Y:S01]  /*3230*/  FMUL R87, R39, -1.4426950216293334961 ;  /* 0xbfb8aa3b27577820 */ /* 0x000fe20000400000 */
[----:B------:R-:W-:Y:S01]  /*3240*/  FMUL R26, R26, R21 ;  /* 0x000000151a1a7220 */ /* 0x000fe20000400000 */
[----:B------:R-:W-:Y:S01]  /*3250*/  FMUL R85, R6, -1.4426950216293334961 ;  /* 0xbfb8aa3b06557820 */ /* 0x000fe20000400000 */
[----:B------:R-:W-:Y:S01]  /*3260*/  F2FP.BF16.F32.PACK_AB R27, R20, R27 ;  /* 0x0000001b141b723e */ /* 0x000fe200000010ff */
[----:B------:R-:W1:Y:S01]  /*3270*/  MUFU.RCP R5, R5 ;  /* 0x0000000500057308 */ /* 0x000e620000001000 */
[----:B---3--:R-:W-:Y:S01]  /*3280*/  FMUL R83, R46, -1.4426950216293334961 ;  /* 0xbfb8aa3b2e537820 */ /* 0x008fe20000400000 */
[----:B----4-:R-:W-:-:S06]  /*3290*/  FADD R81, R4, 1 ;  /* 0x3f80000004517421 */ /* 0x010fcc0000000000 */
[----:B------:R-:W2:Y:S08]  /*32a0*/  MUFU.RCP R41, R41 ;  /* 0x0000002900297308 */ /* 0x000eb00000001000 */
[----:B------:R-:W3:Y:S01]  /*32b0*/  MUFU.EX2 R83, R83 ;  /* 0x0000005300537308 */ /* 0x000ee20000000800 */
[----:B-1----:R-:W-:Y:S01]  /*32c0*/  FMUL R84, R12, R5 ;  /* 0x000000050c547220 */ /* 0x002fe20000400000 */
[----:B------:R-:W-:Y:S01]  /*32d0*/  FMUL R5, R40, UR37 ;  /* 0x0000002528057c20 */ /* 0x000fe20008400000 */
[----:B------:R-:W-:-:S02]  /*32e0*/  FADD R40, R24, 1 ;  /* 0x3f80000018287421 */ /* 0x000fc40000000000 */
[----:B------:R-:W-:Y:S01]  /*32f0*/  FMUL R21, R25, R84 ;  /* 0x0000005419157220 */ /* 0x000fe20000400000 */
[----:B------:R-:W-:Y:S01]  /*3300*/  FADD R84, R88, 1 ;  /* 0x3f80000058547421 */ /* 0x000fe20000000000 */
[----:B------:R-:W-:Y:S01]  /*3310*/  FMUL R91, R5, -1.4426950216293334961 ;  /* 0xbfb8aa3b055b7820 */ /* 0x000fe20000400000 */
[----:B------:R-:W1:Y:S01]  /*3320*/  MUFU.RCP R24, R40 ;  /* 0x0000002800187308 */ /* 0x000e620000001000 */
[----:B--2---:R-:W-:Y:S01]  /*3330*/  FMUL R41, R48, R41 ;  /* 0x0000002930297220 */ /* 0x004fe20000400000 */
[----:B------:R-:W-:-:S06]  /*3340*/  F2FP.BF16.F32.PACK_AB R26, R21, R26 ;  /* 0x0000001a151a723e */ /* 0x000fcc00000010ff */
[----:B------:R-:W2:Y:S01]  /*3350*/  MUFU.RCP R81, R81 ;  /* 0x0000005100517308 */ /* 0x000ea20000001000 */
[----:B---3--:R-:W-:Y:S01]  /*3360*/  FADD R94, R83, 1 ;  /* 0x3f800000535e7421 */ /* 0x008fe20000000000 */
[----:B------:R-:W-:-:S06]  /*3370*/  FMUL R83, R53, UR37 ;  /* 0x0000002535537c20 */ /* 0x000fcc0008400000 */
[----:B------:R-:W-:Y:S01]  /*3380*/  MUFU.RCP R53, R90 ;  /* 0x0000005a00357308 */ /* 0x000fe20000001000 */
[----:B-1----:R-:W-:Y:S01]  /*3390*/  FMUL R4, R55, R24 ;  /* 0x0000001837047220 */ /* 0x002fe20000400000 */
[----:B------:R-:W-:-:S03]  /*33a0*/  FMUL R40, R37, UR37 ;  /* 0x0000002525287c20 */ /* 0x000fc60008400000 */
[----:B------:R-:W-:Y:S01]  /*33b0*/  FMUL R25, R23, R4 ;  /* 0x0000000417197220 */ /* 0x000fe20000400000 */
[----:B------:R-:W-:Y:S01]  /*33c0*/  FMUL R4, R38, UR37 ;  /* 0x0000002526047c20 */ /* 0x000fe20008400000 */
[----:B------:R-:W-:Y:S01]  /*33d0*/  FADD R38, R93, 1 ;  /* 0x3f8000005d267421 */ /* 0x000fe20000000000 */
[----:B------:R-:W-:Y:S01]  /*33e0*/  FADD R93, R89, 1 ;  /* 0x3f800000595d7421 */ /* 0x000fe20000000000 */
[----:B--2---:R-:W-:Y:S01]  /*33f0*/  FMUL R23, R50, R81 ;  /* 0x0000005132177220 */ /* 0x004fe20000400000 */
[----:B------:R-:W-:Y:S01]  /*3400*/  FMUL R81, R36, UR37 ;  /* 0x0000002524517c20 */ /* 0x000fe20008400000 */
[----:B------:R1:W2:Y:S01]  /*3410*/  MUFU.RCP R24, R84 ;  /* 0x0000005400187308 */ /* 0x0002a20000001000 */
[----:B------:R-:W-:Y:S01]  /*3420*/  FMUL R36, R16, R41 ;  /* 0x0000002910247220 */ /* 0x000fe20000400000 */
[----:B------:R-:W-:Y:S01]  /*3430*/  FADD R89, R86, 1 ;  /* 0x3f80000056597421 */ /* 0x000fe20000000000 */
[----:B------:R-:W-:Y:S01]  /*3440*/  FMUL R88, R4, -1.4426950216293334961 ;  /* 0xbfb8aa3b04587820 */ /* 0x000fe20000400000 */
[----:B------:R-:W-:Y:S01]  /*3450*/  FMUL R23, R18, R23 ;  /* 0x0000001712177220 */ /* 0x000fe20000400000 */
[----:B------:R-:W-:Y:S01]  /*3460*/  FMUL R16, R83, -1.4426950216293334961 ;  /* 0xbfb8aa3b53107820 */ /* 0x000fe20000400000 */
[----:B------:R-:W-:Y:S01]  /*3470*/  FMUL R18, R40, -1.4426950216293334961 ;  /* 0xbfb8aa3b28127820 */ /* 0x000fe20000400000 */
[----:B------:R-:W-:Y:S01]  /*3480*/  F2FP.BF16.F32.PACK_AB R25, R25, R22 ;  /* 0x000000161919723e */ /* 0x000fe200000010ff */
[----:B------:R-:W3:Y:S08]  /*3490*/  MUFU.RCP R38, R38 ;  /* 0x0000002600267308 */ /* 0x000ef00000001000 */
[----:B------:R-:W4:Y:S01]  /*34a0*/  MUFU.RCP R41, R94 ;  /* 0x0000005e00297308 */ /* 0x000f220000001000 */
[----:B-1----:R-:W-:Y:S01]  /*34b0*/  FMUL R84, R52, UR37 ;  /* 0x0000002534547c20 */ /* 0x002fe20008400000 */
[----:B--2---:R-:W-:-:S04]  /*34c0*/  FMUL R24, R51, R24 ;  /* 0x0000001833187220 */ /* 0x004fc80000400000 */
[----:B------:R-:W-:Y:S01]  /*34d0*/  FMUL R24, R19, R24 ;  /* 0x0000001813187220 */ /* 0x000fe20000400000 */
[----:B------:R-:W-:Y:S01]  /*34e0*/  FMUL R19, R81, -1.4426950216293334961 ;  /* 0xbfb8aa3b51137820 */ /* 0x000fe20000400000 */
[----:B------:R1:W2:Y:S01]  /*34f0*/  MUFU.RCP R52, R93 ;  /* 0x0000005d00347308 */ /* 0x0002a20000001000 */
[----:B---3--:R-:W-:Y:S02]  /*3500*/  FMUL R38, R49, R38 ;  /* 0x0000002631267220 */ /* 0x008fe40000400000 */
[----:B------:R-:W-:Y:S02]  /*3510*/  F2FP.BF16.F32.PACK_AB R23, R24, R23 ;  /* 0x000000171817723e */ /* 0x000fe400000010ff */
[----:B------:R-:W-:Y:S01]  /*3520*/  FMUL R37, R17, R38 ;  /* 0x0000002611257220 */ /* 0x000fe20000400000 */
[----:B------:R-:W-:Y:S02]  /*3530*/  FMUL R17, R84, -1.4426950216293334961 ;  /* 0xbfb8aa3b54117820 */ /* 0x000fe40000400000 */
[----:B------:R-:W3:Y:S01]  /*3540*/  MUFU.EX2 R92, R92 ;  /* 0x0000005c005c7308 */ /* 0x000ee20000000800 */
[----:B----4-:R-:W-:Y:S01]  /*3550*/  FMUL R41, R46, R41 ;  /* 0x000000292e297220 */ /* 0x010fe20000400000 */
[----:B------:R-:W-:-:S03]  /*3560*/  F2FP.BF16.F32.PACK_AB R22, R37, R36 ;  /* 0x000000242516723e */ /* 0x000fc600000010ff */
[----:B------:R-:W-:Y:S01]  /*3570*/  FMUL R38, R14, R41 ;  /* 0x000000290e267220 */ /* 0x000fe20000400000 */
[----:B------:R-:W-:Y:S02]  /*3580*/  FMUL R14, R67, -1.4426950216293334961 ;  /* 0xbfb8aa3b430e7820 */ /* 0x000fe40000400000 */
[----:B------:R-:W4:Y:S01]  /*3590*/  MUFU.EX2 R91, R91 ;  /* 0x0000005b005b7308 */ /* 0x000f220000000800 */
[----:B-1----:R-:W-:Y:S01]  /*35a0*/  FMUL R93, R44, R53 ;  /* 0x000000352c5d7220 */ /* 0x002fe20000400000 */
[----:B--2---:R-:W-:-:S03]  /*35b0*/  FMUL R86, R47, R52 ;  /* 0x000000342f567220 */ /* 0x004fc60000400000 */
[----:B------:R-:W-:Y:S01]  /*35c0*/  FMUL R82, R82, R93 ;  /* 0x0000005d52527220 */ /* 0x000fe20000400000 */
[----:B------:R-:W-:Y:S01]  /*35d0*/  FMUL R41, R15, R86 ;  /* 0x000000560f297220 */ /* 0x000fe20000400000 */
[----:B------:R-:W-:Y:S01]  /*35e0*/  FADD R93, R43, 1 ;  /* 0x3f8000002b5d7421 */ /* 0x000fe20000000000 */
[----:B------:R-:W1:Y:S01]  /*35f0*/  MUFU.EX2 R85, R85 ;  /* 0x0000005500557308 */ /* 0x000e620000000800 */
[----:B---3--:R-:W-:Y:S01]  /*3600*/  FADD R92, R92, 1 ;  /* 0x3f8000005c5c7421 */ /* 0x008fe20000000000 */
[----:B------:R-:W-:Y:S01]  /*3610*/  FMUL R15, R66, -1.4426950216293334961 ;  /* 0xbfb8aa3b420f7820 */ /* 0x000fe20000400000 */
[----:B------:R-:W-:-:S05]  /*3620*/  F2FP.BF16.F32.PACK_AB R21, R41, R38 ;  /* 0x000000262915723e */ /* 0x000fca00000010ff */
[----:B------:R-:W2:Y:S01]  /*3630*/  MUFU.RCP R52, R89 ;  /* 0x0000005900347308 */ /* 0x000ea20000001000 */
[----:B----4-:R-:W-:-:S07]  /*3640*/  FADD R86, R91, 1 ;  /* 0x3f8000005b567421 */ /* 0x010fce0000000000 */
[----:B------:R-:W3:Y:S01]  /*3650*/  MUFU.RCP R53, R92 ;  /* 0x0000005c00357308 */ /* 0x000ee20000001000 */
[----:B-1----:R-:W-:-:S07]  /*3660*/  FADD R91, R85, 1 ;  /* 0x3f800000555b7421 */ /* 0x002fce0000000000 */
[----:B------:R-:W1:Y:S01]  /*3670*/  MUFU.RCP R90, R93 ;  /* 0x0000005d005a7308 */ /* 0x000e620000001000 */
[----:B--2---:R-:W-:-:S04]  /*3680*/  FMUL R52, R45, R52 ;  /* 0x000000342d347220 */ /* 0x004fc80000400000 */
[----:B------:R-:W-:Y:S01]  /*3690*/  FMUL R43, R13, R52 ;  /* 0x000000340d2b7220 */ /* 0x000fe20000400000 */
[----:B------:R-:W-:Y:S02]  /*36a0*/  FMUL R13, R65, -1.4426950216293334961 ;  /* 0xbfb8aa3b410d7820 */ /* 0x000fe40000400000 */
[----:B------:R-:W2:Y:S01]  /*36b0*/  MUFU.RCP R86, R86 ;  /* 0x0000005600567308 */ /* 0x000ea20000001000 */
[----:B---3--:R-:W-:Y:S01]  /*36c0*/  FMUL R53, R42, R53 ;  /* 0x000000352a357220 */ /* 0x008fe20000400000 */
[----:B------:R-:W-:-:S03]  /*36d0*/  F2FP.BF16.F32.PACK_AB R20, R43, R82 ;  /* 0x000000522b14723e */ /* 0x000fc600000010ff */
[----:B------:R-:W-:Y:S01]  /*36e0*/  FMUL R52, R10, R53 ;  /* 0x000000350a347220 */ /* 0x000fe20000400000 */
[----:B------:R-:W-:Y:S02]  /*36f0*/  FMUL R10, R63, -1.4426950216293334961 ;  /* 0xbfb8aa3b3f0a7820 */ /* 0x000fe40000400000 */
[----:B------:R-:W3:Y:S01]  /*3700*/  MUFU.RCP R91, R91 ;  /* 0x0000005b005b7308 */ /* 0x000ee20000001000 */
[C---:B-1----:R-:W-:Y:S01]  /*3710*/  FMUL R90, R7.reuse, R90 ;  /* 0x0000005a075a7220 */ /* 0x042fe20000400000 */
[----:B------:R-:W-:-:S03]  /*3720*/  F2FP.BF16.F32.PACK_AB R7, R7, R42 ;  /* 0x0000002a0707723e */ /* 0x000fc600000010ff */
[----:B------:R-:W-:Y:S01]  /*3730*/  FMUL R53, R11, R90 ;  /* 0x0000005a0b357220 */ /* 0x000fe20000400000 */
[----:B------:R-:W-:Y:S02]  /*3740*/  FMUL R11, R64, -1.4426950216293334961 ;  /* 0xbfb8aa3b400b7820 */ /* 0x000fe40000400000 */
[----:B------:R-:W1:Y:S01]  /*3750*/  MUFU.EX2 R19, R19 ;  /* 0x0000001300137308 */ /* 0x000e620000000800 */
[----:B--2---:R-:W-:Y:S01]  /*3760*/  FMUL R85, R5, R86 ;  /* 0x0000005605557220 */ /* 0x004fe20000400000 */
[----:B------:R-:W-:-:S03]  /*3770*/  FMUL R86, R62, UR37 ;  /* 0x000000253e567c20 */ /* 0x000fc60008400000 */
[----:B------:R-:W-:Y:S01]  /*3780*/  FMUL R62, R8, R85 ;  /* 0x00000055083e7220 */ /* 0x000fe20000400000 */
[----:B------:R-:W-:Y:S01]  /*3790*/  FMUL R85, R61, UR37 ;  /* 0x000000253d557c20 */ /* 0x000fe20008400000 */
[----:B------:R-:W-:Y:S01]  /*37a0*/  FMUL R89, R86, -1.4426950216293334961 ;  /* 0xbfb8aa3b56597820 */ /* 0x000fe20000400000 */
[----:B------:R-:W2:Y:S01]  /*37b0*/  MUFU.EX2 R87, R87 ;  /* 0x0000005700577308 */ /* 0x000ea20000000800 */
[C---:B---3--:R-:W-:Y:S01]  /*37c0*/  FMUL R90, R6.reuse, R91 ;  /* 0x0000005b065a7220 */ /* 0x048fe20000400000 */
[----:B------:R-:W-:Y:S01]  /*37d0*/  FMUL R8, R85, -1.4426950216293334961 ;  /* 0xbfb8aa3b55087820 */ /* 0x000fe20000400000 */
[----:B------:R-:W-:Y:S02]  /*37e0*/  F2FP.BF16.F32.PACK_AB R6, R6, R5 ;  /* 0x000000050606723e */ /* 0x000fe400000010ff */
[----:B------:R-:W-:Y:S01]  /*37f0*/  FMUL R61, R9, R90 ;  /* 0x0000005a093d7220 */ /* 0x000fe20000400000 */
[----:B------:R-:W-:Y:S01]  /*3800*/  FMUL R9, R60, -1.4426950216293334961 ;  /* 0xbfb8aa3b3c097820 */ /* 0x000fe20000400000 */
[----:B------:R-:W-:Y:S01]  /*3810*/  F2FP.BF16.F32.PACK_AB R5, R39, R4 ;  /* 0x000000042705723e */ /* 0x000fe200000010ff */
[----:B------:R-:W3:Y:S01]  /*3820*/  MUFU.EX2 R88, R88 ;  /* 0x0000005800587308 */ /* 0x000ee20000000800 */
[----:B-1----:R-:W-:-:S07]  /*3830*/  FADD R90, R19, 1 ;  /* 0x3f800000135a7421 */ /* 0x002fce0000000000 */
[----:B------:R-:W1:Y:S01]  /*3840*/  MUFU.EX2 R16, R16 ;  /* 0x0000001000107308 */ /* 0x000e620000000800 */
[----:B--2---:R-:W-:-:S07]  /*3850*/  FADD R87, R87, 1 ;  /* 0x3f80000057577421 */ /* 0x004fce0000000000 */
[----:B------:R-:W2:Y:S01]  /*3860*/  MUFU.EX2 R18, R18 ;  /* 0x0000001200127308 */ /* 0x000ea20000000800 */
[----:B---3--:R-:W-:-:S07]  /*3870*/  FADD R91, R88, 1 ;  /* 0x3f800000585b7421 */ /* 0x008fce0000000000 */
[----:B------:R-:W3:Y:S01]  /*3880*/  MUFU.EX2 R17, R17 ;  /* 0x0000001100117308 */ /* 0x000ee20000000800 */
[----:B-1----:R-:W-:-:S07]  /*3890*/  FADD R16, R16, 1 ;  /* 0x3f80000010107421 */ /* 0x002fce0000000000 */
[----:B------:R-:W1:Y:S01]  /*38a0*/  MUFU.EX2 R15, R15 ;  /* 0x0000000f000f7308 */ /* 0x000e620000000800 */
[----:B--2---:R-:W-:-:S07]  /*38b0*/  FADD R18, R18, 1 ;  /* 0x3f80000012127421 */ /* 0x004fce0000000000 */
[----:B------:R-:W-:Y:S01]  /*38c0*/  MUFU.EX2 R11, R11 ;  /* 0x0000000b000b7308 */ /* 0x000fe20000000800 */
[----:B---3--:R-:W-:-:S07]  /*38d0*/  FADD R17, R17, 1 ;  /* 0x3f80000011117421 */ /* 0x008fce0000000000 */
[----:B------:R-:W-:Y:S01]  /*38e0*/  MUFU.RCP R90, R90 ;  /* 0x0000005a005a7308 */ /* 0x000fe20000001000 */
[----:B-1----:R-:W-:-:S07]  /*38f0*/  FADD R15, R15, 1 ;  /* 0x3f8000000f0f7421 */ /* 0x002fce0000000000 */
[----:B------:R-:W1:Y:S08]  /*3900*/  MUFU.EX2 R10, R10 ;  /* 0x0000000a000a7308 */ /* 0x000e700000000800 */
[----:B------:R-:W2:Y:S08]  /*3910*/  MUFU.EX2 R14, R14 ;  /* 0x0000000e000e7308 */ /* 0x000eb00000000800 */
[----:B------:R-:W3:Y:S01]  /*3920*/  MUFU.EX2 R8, R8 ;  /* 0x0000000800087308 */ /* 0x000ee20000000800 */
[----:B-1----:R-:W-:-:S07]  /*3930*/  FADD R10, R10, 1 ;  /* 0x3f8000000a0a7421 */ /* 0x002fce0000000000 */
[----:B------:R-:W1:Y:S01]  /*3940*/  MUFU.EX2 R13, R13 ;  /* 0x0000000d000d7308 */ /* 0x000e620000000800 */
[----:B--2---:R-:W-:-:S07]  /*3950*/  FADD R14, R14, 1 ;  /* 0x3f8000000e0e7421 */ /* 0x004fce0000000000 */
[----:B------:R-:W-:Y:S01]  /*3960*/  MUFU.EX2 R89, R89 ;  /* 0x0000005900597308 */ /* 0x000fe20000000800 */
[----:B---3--:R-:W-:-:S07]  /*3970*/  FADD R8, R8, 1 ;  /* 0x3f80000008087421 */ /* 0x008fce0000000000 */
[----:B------:R-:W2:Y:S01]  /*3980*/  MUFU.EX2 R9, R9 ;  /* 0x0000000900097308 */ /* 0x000ea20000000800 */
[----:B-1----:R-:W-:-:S07]  /*3990*/  FADD R13, R13, 1 ;  /* 0x3f8000000d0d7421 */ /* 0x002fce0000000000 */
[----:B------:R1:W3:Y:S08]  /*39a0*/  MUFU.RCP R88, R87 ;  /* 0x0000005700587308 */ /* 0x0002f00000001000 */
[----:B------:R-:W4:Y:S01]  /*39b0*/  MUFU.RCP R19, R18 ;  /* 0x0000001200137308 */ /* 0x000f220000001000 */
[----:B--2---:R-:W-:-:S07]  /*39c0*/  FADD R9, R9, 1 ;  /* 0x3f80000009097421 */ /* 0x004fce0000000000 */
[----:B------:R-:W2:Y:S01]  /*39d0*/  MUFU.RCP R16, R16 ;  /* 0x0000001000107308 */ /* 0x000ea20000001000 */
[----:B-1----:R-:W-:Y:S01]  /*39e0*/  FADD R87, R11, 1 ;  /* 0x3f8000000b577421 */ /* 0x002fe20000000000 */
[----:B------:R-:W-:Y:S01]  /*39f0*/  FMUL R11, R81, R90 ;  /* 0x0000005a510b7220 */ /* 0x000fe20000400000 */
[----:B---3--:R-:W-:Y:S01]  /*3a00*/  FMUL R88, R39, R88 ;  /* 0x0000005827587220 */ /* 0x008fe20000400000 */
[----:B------:R-:W-:Y:S01]  /*3a10*/  FMUL R90, R34, UR37 ;  /* 0x00000025225a7c20 */ /* 0x000fe20008400000 */
[----:B------:R-:W-:Y:S01]  /*3a20*/  MOV R39, UR6 ;  /* 0x0000000600277c02 */ /* 0x000fe20008000f00 */
[----:B------:R-:W-:Y:S01]  /*3a30*/  FMUL R80, R80, R11 ;  /* 0x0000000b50507220 */ /* 0x000fe20000400000 */
[----:B------:R-:W-:Y:S01]  /*3a40*/  FADD R11, R89, 1 ;  /* 0x3f800000590b7421 */ /* 0x000fe20000000000 */
[----:B------:R-:W1:Y:S01]  /*3a50*/  MUFU.RCP R17, R17 ;  /* 0x0000001100117308 */ /* 0x000e620000001000 */
[----:B------:R-:W-:Y:S01]  /*3a60*/  FMUL R75, R75, R88 ;  /* 0x000000584b4b7220 */ /* 0x000fe20000400000 */
[----:B----4-:R-:W-:Y:S01]  /*3a70*/  FMUL R88, R40, R19 ;  /* 0x0000001328587220 */ /* 0x010fe20000400000 */
[----:B------:R-:W-:-:S03]  /*3a80*/  LEA R42, R39, R68, 0xd ;  /* 0x00000044272a7211 */ /* 0x000fc600078e68ff */
[----:B------:R-:W-:Y:S01]  /*3a90*/  FMUL R77, R77, R88 ;  /* 0x000000584d4d7220 */ /* 0x000fe20000400000 */
[----:B------:R-:W-:Y:S01]  /*3aa0*/  FMUL R88, R32, UR37 ;  /* 0x0000002520587c20 */ /* 0x000fe20008400000 */
[----:B------:R-:W3:Y:S01]  /*3ab0*/  MUFU.RCP R15, R15 ;  /* 0x0000000f000f7308 */ /* 0x000ee20000001000 */
[----:B--2---:R-:W-:-:S04]  /*3ac0*/  FMUL R19, R83, R16 ;  /* 0x0000001053137220 */ /* 0x004fc80000400000 */
[----:B------:R-:W-:Y:S01]  /*3ad0*/  FMUL R56, R56, R19 ;  /* 0x0000001338387220 */ /* 0x000fe20000400000 */
[----:B------:R-:W-:Y:S02]  /*3ae0*/  FMUL R19, R35, UR37 ;  /* 0x0000002523137c20 */ /* 0x000fe40008400000 */
[----:B------:R-:W2:Y:S01]  /*3af0*/  MUFU.RCP R10, R10 ;  /* 0x0000000a000a7308 */ /* 0x000ea20000001000 */
[----:B-1----:R-:W-:-:S04]  /*3b00*/  FMUL R16, R84, R17 ;  /* 0x0000001154107220 */ /* 0x002fc80000400000 */
[----:B------:R-:W-:Y:S01]  /*3b10*/  FMUL R79, R79, R16 ;  /* 0x000000104f4f7220 */ /* 0x000fe20000400000 */
[----:B------:R-:W-:Y:S02]  /*3b20*/  FMUL R16, R31, UR37 ;  /* 0x000000251f107c20 */ /* 0x000fe40008400000 */
[----:B------:R-:W1:Y:S01]  /*3b30*/  MUFU.RCP R14, R14 ;  /* 0x0000000e000e7308 */ /* 0x000e620000001000 */
[----:B---3--:R-:W-:Y:S01]  /*3b40*/  FMUL R15, R66, R15 ;  /* 0x0000000f420f7220 */ /* 0x008fe20000400000 */
[----:B------:R-:W-:-:S03]  /*3b50*/  F2FP.BF16.F32.PACK_AB R24, R56, R79 ;  /* 0x0000004f3818723e */ /* 0x000fc600000010ff */
[----:B------:R-:W-:-:S03]  /*3b60*/  FMUL R35, R90, R15 ;  /* 0x0000000f5a237220 */ /* 0x000fc60000400000 */
[----:B------:R3:W4:Y:S01]  /*3b70*/  MUFU.RCP R18, R13 ;  /* 0x0000000d00127308 */ /* 0x0007220000001000 */
[----:B--2---:R-:W-:-:S07]  /*3b80*/  FMUL R15, R63, R10 ;  /* 0x0000000a3f0f7220 */ /* 0x004fce0000400000 */
[----:B------:R-:W2:Y:S01]  /*3b90*/  MUFU.RCP R8, R8 ;  /* 0x0000000800087308 */ /* 0x000ea20000001000 */
[----:B-1----:R-:W-:-:S04]  /*3ba0*/  FMUL R14, R67, R14 ;  /* 0x0000000e430e7220 */ /* 0x002fc80000400000 */
[C---:B------:R-:W-:Y:S01]  /*3bb0*/  FMUL R34, R19.reuse, R14 ;  /* 0x0000000e13227220 */ /* 0x040fe20000400000 */
[----:B------:R-:W-:Y:S02]  /*3bc0*/  F2FP.BF16.F32.PACK_AB R19, R19, R90 ;  /* 0x0000005a1313723e */ /* 0x000fe400000010ff */
[----:B------:R-:W1:Y:S01]  /*3bd0*/  MUFU.RCP R11, R11 ;  /* 0x0000000b000b7308 */ /* 0x000e620000001000 */
[----:B---3--:R-:W-:Y:S01]  /*3be0*/  FMUL R13, R33, UR37 ;  /* 0x00000025210d7c20 */ /* 0x008fe20008400000 */
[----:B------:R-:W-:Y:S01]  /*3bf0*/  FMUL R33, R30, UR37 ;  /* 0x000000251e217c20 */ /* 0x000fe20008400000 */
[----:B------:R-:W-:Y:S01]  /*3c00*/  FMUL R30, R28, UR37 ;  /* 0x000000251c1e7c20 */ /* 0x000fe20008400000 */
[----:B----4-:R-:W-:Y:S01]  /*3c10*/  FMUL R18, R65, R18 ;  /* 0x0000001241127220 */ /* 0x010fe20000400000 */
[----:B------:R-:W-:Y:S01]  /*3c20*/  FMUL R28, R16, R15 ;  /* 0x0000000f101c7220 */ /* 0x000fe20000400000 */
[----:B------:R-:W-:Y:S02]  /*3c30*/  F2FP.BF16.F32.PACK_AB R14, R12, R57 ;  /* 0x000000390c0e723e */ /* 0x000fe400000010ff */
[----:B------:R-:W3:Y:S01]  /*3c40*/  MUFU.RCP R9, R9 ;  /* 0x0000000900097308 */ /* 0x000ee20000001000 */
[----:B--2---:R-:W-:Y:S01]  /*3c50*/  FMUL R8, R85, R8 ;  /* 0x0000000855087220 */ /* 0x004fe20000400000 */
[----:B------:R-:W-:Y:S01]  /*3c60*/  F2FP.BF16.F32.PACK_AB R17, R16, R33 ;  /* 0x000000211011723e */ /* 0x000fe200000010ff */
[----:B------:R-:W-:Y:S01]  /*3c70*/  FMUL R31, R13, R18 ;  /* 0x000000120d1f7220 */ /* 0x000fe20000400000 */
[C---:B------:R-:W-:Y:S01]  /*3c80*/  F2FP.BF16.F32.PACK_AB R16, R29.reuse, R30 ;  /* 0x0000001e1d10723e */ /* 0x040fe200000010ff */
[----:B------:R-:W-:Y:S01]  /*3c90*/  FMUL R29, R29, R8 ;  /* 0x000000081d1d7220 */ /* 0x000fe20000400000 */
[----:B------:R-:W-:-:S02]  /*3ca0*/  F2FP.BF16.F32.PACK_AB R18, R13, R88 ;  /* 0x000000580d12723e */ /* 0x000fc400000010ff */
[----:B------:R-:W2:Y:S01]  /*3cb0*/  MUFU.RCP R91, R91 ;  /* 0x0000005b005b7308 */ /* 0x000ea20000001000 */
[----:B-1----:R-:W-:Y:S01]  /*3cc0*/  FMUL R10, R86, R11 ;  /* 0x0000000b560a7220 */ /* 0x002fe20000400000 */
[----:B------:R-:W-:Y:S01]  /*3cd0*/  F2FP.BF16.F32.PACK_AB R8, R45, R44 ;  /* 0x0000002c2d08723e */ /* 0x000fe200000010ff */
[----:B------:R1:W-:Y:S01]  /*3ce0*/  STS.128 [R78], R16 ;  /* 0x000000104e007388 */ /* 0x0003e20000000c00 */
[----:B------:R-:W-:Y:S01]  /*3cf0*/  LEA R44, R39, R3, 0xd ;  /* 0x00000003272c7211 */ /* 0x000fe200078e68ff */
[----:B------:R-:W-:Y:S01]  /*3d00*/  FMUL R33, R33, R10 ;  /* 0x0000000a21217220 */ /* 0x000fe20000400000 */
[----:B------:R-:W-:Y:S02]  /*3d10*/  F2FP.BF16.F32.PACK_AB R11, R51, R50 ;  /* 0x00000032330b723e */ /* 0x000fe400000010ff */
[----:B------:R-:W4:Y:S01]  /*3d20*/  MUFU.RCP R87, R87 ;  /* 0x0000005700577308 */ /* 0x000f220000001000 */
[----:B---3--:R-:W-:Y:S01]  /*3d30*/  FMUL R9, R60, R9 ;  /* 0x000000093c097220 */ /* 0x008fe20000400000 */
[----:B------:R-:W-:-:S02]  /*3d40*/  F2FP.BF16.F32.PACK_AB R10, R49, R48 ;  /* 0x00000030310a723e */ /* 0x000fc400000010ff */
[----:B------:R-:W-:Y:S01]  /*3d50*/  F2FP.BF16.F32.PACK_AB R15, R59, R58 ;  /* 0x0000003a3b0f723e */ /* 0x000fe200000010ff */
[----:B------:R-:W-:Y:S01]  /*3d60*/  FMUL R30, R30, R9 ;  /* 0x000000091e1e7220 */ /* 0x000fe20000400000 */
[----:B------:R-:W-:Y:S02]  /*3d70*/  F2FP.BF16.F32.PACK_AB R9, R47, R46 ;  /* 0x0000002e2f09723e */ /* 0x000fe400000010ff */
[----:B------:R-:W-:Y:S01]  /*3d80*/  F2FP.BF16.F32.PACK_AB R13, R55, R54 ;  /* 0x00000036370d723e */ /* 0x000fe200000010ff */
[----:B--2---:R-:W-:Y:S01]  /*3d90*/  FMUL R91, R4, R91 ;  /* 0x0000005b045b7220 */ /* 0x004fe20000400000 */
[----:B------:R-:W-:Y:S02]  /*3da0*/  F2FP.BF16.F32.PACK_AB R4, R40, R81 ;  /* 0x000000512804723e */ /* 0x000fe400000010ff */
[----:B------:R-:W-:Y:S01]  /*3db0*/  F2FP.BF16.F32.PACK_AB R12, R83, R84 ;  /* 0x00000054530c723e */ /* 0x000fe200000010ff */
[----:B------:R-:W-:Y:S01]  /*3dc0*/  FMUL R76, R76, R91 ;  /* 0x0000005b4c4c7220 */ /* 0x000fe20000400000 */
[C---:B------:R-:W-:Y:S01]  /*3dd0*/  LEA R40, R39.reuse, R69, 0xd ;  /* 0x0000004527287211 */ /* 0x040fe200078e68ff */
[----:B------:R2:W-:Y:S01]  /*3de0*/  STS.128 [R44], R4 ;  /* 0x000000042c007388 */ /* 0x0005e20000000c00 */
[----:B------:R-:W-:Y:S01]  /*3df0*/  LEA R39, R39, R70, 0xd ;  /* 0x0000004627277211 */ /* 0x000fe200078e68ff */
[----:B----4-:R-:W-:-:S02]  /*3e00*/  FMUL R87, R64, R87 ;  /* 0x0000005740577220 */ /* 0x010fc40000400000 */
[----:B------:R-:W-:Y:S02]  /*3e10*/  STS.128 [R42], R8 ;  /* 0x000000082a007388 */ /* 0x000fe40000000c00 */
[----:B------:R-:W-:Y:S02]  /*3e20*/  FMUL R32, R88, R87 ;  /* 0x0000005758207220 */ /* 0x000fe40000400000 */
[----:B------:R3:W-:Y:S01]  /*3e30*/  STS.128 [R40], R12 ;  /* 0x0000000c28007388 */ /* 0x0007e20000000c00 */
[----:B-1----:R-:W-:Y:S02]  /*3e40*/  F2FP.BF16.F32.PACK_AB R19, R67, R66 ;  /* 0x000000424313723e */ /* 0x002fe400000010ff */
[----:B------:R-:W-:Y:S02]  /*3e50*/  F2FP.BF16.F32.PACK_AB R18, R65, R64 ;  /* 0x000000404112723e */ /* 0x000fe400000010ff */
[----:B------:R-:W-:Y:S02]  /*3e60*/  F2FP.BF16.F32.PACK_AB R17, R63, R86 ;  /* 0x000000563f11723e */ /* 0x000fe400000010ff */
[----:B------:R-:W-:-:S05]  /*3e70*/  F2FP.BF16.F32.PACK_AB R16, R85, R60 ;  /* 0x0000003c5510723e */ /* 0x000fca00000010ff */
[----:B------:R1:W-:Y:S01]  /*3e80*/  STS.128 [R39], R16 ;  /* 0x0000001027007388 */ /* 0x0003e20000000c00 */
[----:B--2---:R-:W-:Y:S02]  /*3e90*/  F2FP.BF16.F32.PACK_AB R7, R53, R52 ;  /* 0x000000343507723e */ /* 0x004fe400000010ff */
[----:B------:R-:W-:Y:S02]  /*3ea0*/  F2FP.BF16.F32.PACK_AB R6, R61, R62 ;  /* 0x0000003e3d06723e */ /* 0x000fe400000010ff */
[----:B------:R-:W-:Y:S02]  /*3eb0*/  F2FP.BF16.F32.PACK_AB R5, R75, R76 ;  /* 0x0000004c4b05723e */ /* 0x000fe400000010ff */
[----:B------:R-:W-:Y:S02]  /*3ec0*/  F2FP.BF16.F32.PACK_AB R4, R77, R80 ;  /* 0x000000504d04723e */ /* 0x000fe400000010ff */
[----:B---3--:R-:W-:Y:S02]  /*3ed0*/  MOV R12, UR12 ;  /* 0x0000000c000c7c02 */ /* 0x008fe40008000f00 */
[----:B------:R-:W-:-:S02]  /*3ee0*/  F2FP.BF16.F32.PACK_AB R11, R34, R35 ;  /* 0x00000023220b723e */ /* 0x000fc400000010ff */
[C---:B------:R-:W-:Y:S02]  /*3ef0*/  LEA R14, R12.reuse, R71, 0xd ;  /* 0x000000470c0e7211 */ /* 0x040fe400078e68ff */
[C---:B------:R-:W-:Y:S02]  /*3f00*/  LEA R13, R12.reuse, R72, 0xd ;  /* 0x000000480c0d7211 */ /* 0x040fe400078e68ff */
[----:B------:R-:W-:Y:S01]  /*3f10*/  LEA R15, R12, R73, 0xd ;  /* 0x000000490c0f7211 */ /* 0x000fe200078e68ff */
[----:B------:R1:W-:Y:S01]  /*3f20*/  STS.128 [R14], R4 ;  /* 0x000000040e007388 */ /* 0x0003e20000000c00 */
[----:B------:R-:W-:Y:S02]  /*3f30*/  F2FP.BF16.F32.PACK_AB R10, R31, R32 ;  /* 0x000000201f0a723e */ /* 0x000fe400000010ff */
[----:B------:R-:W-:Y:S01]  /*3f40*/  F2FP.BF16.F32.PACK_AB R9, R28, R33 ;  /* 0x000000211c09723e */ /* 0x000fe200000010ff */
[----:B------:R1:W-:Y:S01]  /*3f50*/  STS.128 [R13], R20 ;  /* 0x000000140d007388 */ /* 0x0003e20000000c00 */
[----:B------:R-:W-:-:S02]  /*3f60*/  F2FP.BF16.F32.PACK_AB R8, R29, R30 ;  /* 0x0000001e1d08723e */ /* 0x000fc400000010ff */
[----:B------:R-:W-:Y:S01]  /*3f70*/  LEA R12, R12, R74, 0xd ;  /* 0x0000004a0c0c7211 */ /* 0x000fe200078e68ff */
[----:B------:R1:W-:Y:S04]  /*3f80*/  STS.128 [R15], R24 ;  /* 0x000000180f007388 */ /* 0x0003e80000000c00 */
[----:B------:R1:W-:Y:S01]  /*3f90*/  STS.128 [R12], R8 ;  /* 0x000000080c007388 */ /* 0x0003e20000000c00 */
[----:B------:R2:W-:Y:S06]  /*3fa0*/  MEMBAR.ALL.CTA ;  /* 0x0000000000007992 */ /* 0x0005ec0000008000 */
[----:B--2---:R-:W2:Y:S02]  /*3fb0*/  FENCE.VIEW.ASYNC.S ;  /* 0x00000000000073c6 */ /* 0x004ea40000000000 */
[----:B--2---:R-:W-:Y:S06]  /*3fc0*/  BAR.SYNC.DEFER_BLOCKING 0x1, 0x80 ;  /* 0x0042000000007b1d */ /* 0x004fec0000010000 */
[----:B------:R-:W-:Y:S05]  /*3fd0*/  BRA.U UP0, `(.L_x_48) ;  /* 0x0000000100747547 */ /* 0x000fea000b800000 */
[----:B------:R-:W2:Y:S01]  /*3fe0*/  S2UR UR4, SR_CgaCtaId ;  /* 0x00000000000479c3 */ /* 0x000ea20000008800 */
[----:B------:R-:W-:Y:S01]  /*3ff0*/  USHF.L.U32 UR8, UR8, 0xc, URZ ;  /* 0x0000000c08087899 */ /* 0x000fe200080006ff */
[----:B------:R-:W-:Y:S01]  /*4000*/  UMOV UR5, 0x400 ;  /* 0x0000040000057882 */ /* 0x000fe20000000000 */
[----:B------:R-:W-:Y:S02]  /*4010*/  USHF.L.U32 UR6, UR6, 0xc, URZ ;  /* 0x0000000c06067899 */ /* 0x000fe400080006ff */
[----:B------:R-:W-:Y:S02]  /*4020*/  USHF.L.U32 UR12, UR12, 0xc, URZ ;  /* 0x0000000c0c0c7899 */ /* 0x000fe400080006ff */
[----:B------:R-:W-:Y:S02]  /*4030*/  UIADD3 UR40, UP1, UPT, UR34, 0x140, URZ ;  /* 0x0000014022287890 */ /* 0x000fe4000ff3e0ff */
[----:B------:R-:W-:Y:S02]  /*4040*/  UIADD3 UR8, UPT, UPT, UR8, UR8, URZ ;  /* 0x0000000808087290 */ /* 0x000fe4000fffe0ff */
[----:B------:R-:W-:-:S02]  /*4050*/  ULEA UR9, UR36, UR9, 0x7 ;  /* 0x0000000924097291 */ /* 0x000fc4000f8e38ff */
[----:B------:R-:W-:Y:S02]  /*4060*/  UIADD3 UR6, UPT, UPT, UR6, UR6, URZ ;  /* 0x0000000606067290 */ /* 0x000fe4000fffe0ff */
[----:B------:R-:W-:Y:S02]  /*4070*/  ULEA UR13, UR36, UR13, 0x2 ;  /* 0x0000000d240d7291 */ /* 0x000fe4000f8e10ff */
[----:B------:R-:W-:Y:S02]  /*4080*/  UIADD3 UR38, UP0, UPT, UR34, 0x1c0, URZ ;  /* 0x000001c022267890 */ /* 0x000fe4000ff1e0ff */
[----:B------:R-:W-:Y:S02]  /*4090*/  UIADD3.X UR41, UPT, UPT, URZ, UR35, URZ, UP1, !UPT ;  /* 0x00000023ff297290 */ /* 0x000fe40008ffe4ff */
[----:B------:R-:W-:Y:S01]  /*40a0*/  USHF.L.U32 UR13, UR13, 0x4, URZ ;  /* 0x000000040d0d7899 */ /* 0x000fe200080006ff */
[----:B--2---:R-:W-:Y:S01]  /*40b0*/  MOV R0, UR4 ;  /* 0x0000000400007c02 */ /* 0x004fe20008000f00 */
[----:B------:R-:W-:Y:S01]  /*40c0*/  UIADD3.X UR39, UPT, UPT, URZ, UR35, URZ, UP0, !UPT ;  /* 0x00000023ff277290 */ /* 0x000fe200087fe4ff */
[----:B------:R-:W-:-:S02]  /*40d0*/  UMOV UR14, UR10 ;  /* 0x0000000a000e7c82 */ /* 0x000fc40008000000 */
[----:B------:R-:W-:-:S13]  /*40e0*/  R2UR UR4, R0 ;  /* 0x00000000000472ca */ /* 0x000fda00000e0000 */
[----:B------:R-:W-:Y:S02]  /*40f0*/  ULEA UR4, UR4, UR5, 0x18 ;  /* 0x0000000504047291 */ /* 0x000fe4000f8ec0ff */
[----:B------:R-:W-:Y:S02]  /*4100*/  UIADD3 UR5, UPT, UPT, UR9, 0x20, URZ ;  /* 0x0000002009057890 */ /* 0x000fe4000fffe0ff */
[----:B------:R-:W-:Y:S02]  /*4110*/  UIADD3 UR12, UPT, UPT, UR4, UR12, UR12 ;  /* 0x0000000c040c7290 */ /* 0x000fe4000fffe00c */
[----:B------:R-:W-:Y:S02]  /*4120*/  UIADD3 UR8, UPT, UPT, UR8, 0x400, UR4 ;  /* 0x0000040008087890 */ /* 0x000fe4000fffe004 */
[----:B------:R-:W-:Y:S02]  /*4130*/  UIADD3 UR4, UPT, UPT, UR6, 0x400, UR4 ;  /* 0x0000040006047890 */ /* 0x000fe4000fffe004 */
[----:B------:R-:W-:Y:S01]  /*4140*/  UIADD3 UR12, UPT, UPT, UR12, 0x8400, URZ ;  /* 0x000084000c0c7890 */ /* 0x000fe2000fffe0ff */
[----:B------:R-:W-:-:S04]  /*4150*/  UMOV UR6, UR10 ;  /* 0x0000000a00067c82 */ /* 0x000fc80008000000 */
[----:B------:R2:W-:Y:S02]  /*4160*/  UTMASTG.2D [UR8], [UR40], desc[URZ] ;  /* 0x0000ff08280073b5 */ /* 0x0005e40008009000 */
[----:B------:R2:W-:Y:S02]  /*4170*/  UTMASTG.2D [UR4], [UR40], desc[URZ] ;  /* 0x0000ff04280073b5 */ /* 0x0005e40008009000 */
[----:B------:R2:W-:Y:S01]  /*4180*/  UTMASTG.2D [UR12], [UR38], desc[URZ] ;  /* 0x0000ff0c260073b5 */ /* 0x0005e20008009000 */
[----:B------:R0:W-:Y:S01]  /*4190*/  UTMACMDFLUSH ;  /* 0x00000000000079b7 */ /* 0x0001e20000000000 */
[----:B--2---:R-:W-:-:S04]  /*41a0*/  DEPBAR.LE SB0, 0x3 ;  /* 0x000080c00000791a */ /* 0x004fc80000000000 */
.L_x_48:
[----:B------:R-:W-:Y:S01]  /*41b0*/  BAR.SYNC.DEFER_BLOCKING 0x1, 0x80 ;  /* 0x0042000000007b1d */ /* 0x000fe20000010000 */
[----:B------:R-:W-:Y:S02]  /*41c0*/  UPLOP3.LUT UP0, UPT, UPT, UPT, UP2, 0x80, 0x8 ;  /* 0x000000000008789c */ /* 0x000fe40003f0f020 */
[----:B------:R-:W-:-:S03]  /*41d0*/  UPLOP3.LUT UP2, UPT, UPT, UPT, UPT, 0x40, 0x4 ;  /* 0x000000000004789c */ /* 0x000fc60003f4e870 */
[----:B------:R-:W-:-:S04]  /*41e0*/  UMOV UR13, 0x2 ;  /* 0x00000002000d7882 */ /* 0x000fc80000000000 */
[----:B------:R-:W-:Y:S05]  /*41f0*/  BRA.U UP0, `(.L_x_49) ;  /* 0xffffffe500ec7547 */ /* 0x000fea000b83ffff */
[----:B------:R-:W2:Y:S01]  /*4200*/  LDCU.64 UR4, c[0x0][0x5c0] ;  /* 0x0000b800ff0477ac */ /* 0x000ea20008000a00 */
[----:B------:R-:W-:Y:S01]  /*4210*/  ULEA.HI.SX32 UR7, UR32, UR7, 0x1e ;  /* 0x0000000720077291 */ /* 0x000fe2000f8ff2ff */
[----:B------:R-:W-:Y:S01]  /*4220*/  ELECT P0, URZ, PT ;  /* 0x0000000000ff782f */ /* 0x000fe20003800000 */
[----:B------:R-:W-:Y:S02]  /*4230*/  UIADD3 UR27, UPT, UPT, UR27, 0x80, URZ ;  /* 0x000000801b1b7890 */ /* 0x000fe4000fffe0ff */
[----:B------:R-:W-:Y:S02]  /*4240*/  UIADD3 UR29, UPT, UPT, UR29, 0x1, URZ ;  /* 0x000000011d1d7890 */ /* 0x000fe4000fffe0ff */
[----:B------:R-:W-:Y:S02]  /*4250*/  UPRMT UR27, UR28, 0x654, UR27 ;  /* 0x000006541c1b7896 */ /* 0x000fe4000800001b */
[----:B------:R-:W-:Y:S02]  /*4260*/  UISETP.NE.AND UP0, UPT, UR29, 0x2, UPT ;  /* 0x000000021d00788c */ /* 0x000fe4000bf05270 */
[----:B------:R-:W-:-:S02]  /*4270*/  UIADD3 UR30, UPT, UPT, UR30, 0x1, URZ ;  /* 0x000000011e1e7890 */ /* 0x000fc4000fffe0ff */
[----:B--2---:R-:W-:Y:S02]  /*4280*/  UIMAD.WIDE.U32 UR8, UR7, UR5, URZ ;  /* 0x00000005070872a5 */ /* 0x004fe4000f8e00ff */
[----:B-1----:R-:W-:Y:S01]  /*4290*/  @P0 IMAD.MOV.U32 R4, RZ, RZ, 0x1 ;  /* 0x00000001ff040424 */ /* 0x002fe200078e00ff */
[----:B------:R-:W1:Y:S03]  /*42a0*/  LDCU UR5, c[0x0][0x5d0] ;  /* 0x0000ba00ff0577ac */ /* 0x000e660008000800 */
[----:B------:R2:W-:Y:S01]  /*42b0*/  @P0 SYNCS.ARRIVE.TRANS64.RED.ART0 RZ, [UR27], R4 ;  /* 0x00000004ffff09a7 */ /* 0x0005e2000850041b */
[----:B------:R-:W-:Y:S02]  /*42c0*/  UIADD3 UR6, UPT, UPT, UR7, -UR9, URZ ;  /* 0x8000000907067290 */ /* 0x000fe4000fffe0ff */
[----:B------:R-:W-:Y:S02]  /*42d0*/  USEL UR29, UR29, URZ, UP0 ;  /* 0x000000ff1d1d7287 */ /* 0x000fe40008000000 */
[----:B------:R-:W-:-:S04]  /*42e0*/  USHF.R.U32.HI UR6, URZ, UR20, UR6 ;  /* 0x00000014ff067299 */ /* 0x000fc80008011606 */
[----:B------:R-:W-:-:S04]  /*42f0*/  UIADD3 UR6, UPT, UPT, UR9, UR6, URZ ;  /* 0x0000000609067290 */ /* 0x000fc8000fffe0ff */
[----:B------:R-:W-:-:S04]  /*4300*/  USHF.R.U32.HI UR8, URZ, UR19, UR6 ;  /* 0x00000013ff087299 */ /* 0x000fc80008011606 */
[----:B------:R-:W-:-:S04]  /*4310*/  UIADD3 UR8, UPT, UPT, -UR8, URZ, URZ ;  /* 0x000000ff08087290 */ /* 0x000fc8000fffe1ff */
[----:B------:R-:W-:-:S04]  /*4320*/  UIMAD UR8, UR4, UR8, UR7 ;  /* 0x00000008040872a4 */ /* 0x000fc8000f8e0207 */
[----:B-1----:R-:W-:Y:S01]  /*4330*/  UIMAD.WIDE.U32 UR12, UR8, UR5, URZ ;  /* 0x00000005080c72a5 */ /* 0x002fe2000f8e00ff */
[----:B------:R-:W1:Y:S06]  /*4340*/  LDCU.64 UR4, c[0x0][0x5d8] ;  /* 0x0000bb00ff0477ac */ /* 0x000e6c0008000a00 */
[----:B------:R-:W-:Y:S02]  /*4350*/  UMOV UR9, UR13 ;  /* 0x0000000d00097c82 */ /* 0x000fe40008000000 */
[----:B------:R-:W-:-:S04]  /*4360*/  UIADD3 UR6, UPT, UPT, UR8, -UR9, URZ ;  /* 0x8000000908067290 */ /* 0x000fc8000fffe0ff */
[----:B------:R-:W-:-:S04]  /*4370*/  USHF.R.U32.HI UR6, URZ, UR18, UR6 ;  /* 0x00000012ff067299 */ /* 0x000fc80008011606 */
[----:B------:R-:W-:-:S04]  /*4380*/  UIADD3 UR6, UPT, UPT, UR9, UR6, URZ ;  /* 0x0000000609067290 */ /* 0x000fc8000fffe0ff */
[----:B------:R-:W-:-:S04]  /*4390*/  USHF.R.U32.HI UR6, URZ, UR17, UR6 ;  /* 0x00000011ff067299 */ /* 0x000fc80008011606 */
[----:B-1----:R-:W-:-:S07]  /*43a0*/  UIMAD.WIDE.U32 UR12, UR6, UR5, URZ ;  /* 0x00000005060c72a5 */ /* 0x002fce000f8e00ff */
[----:B------:R-:W-:Y:S02]  /*43b0*/  UMOV UR9, UR13 ;  /* 0x0000000d00097c82 */ /* 0x000fe40008000000 */
[----:B------:R-:W-:-:S04]  /*43c0*/  UIADD3 UR5, UPT, UPT, UR6, -UR9, URZ ;  /* 0x8000000906057290 */ /* 0x000fc8000fffe0ff */
[----:B------:R-:W-:-:S04]  /*43d0*/  USHF.R.U32.HI UR5, URZ, UR16, UR5 ;  /* 0x00000010ff057299 */ /* 0x000fc80008011605 */
[----:B------:R-:W-:-:S04]  /*43e0*/  UIADD3 UR9, UPT, UPT, UR9, UR5, URZ ;  /* 0x0000000509097290 */ /* 0x000fc8000fffe0ff */
[----:B------:R-:W-:-:S03]  /*43f0*/  USHF.R.U32.HI UR9, URZ, UR15, UR9 ;  /* 0x0000000fff097299 */ /* 0x000fc60008011609 */
[----:B------:R-:W1:Y:S01]  /*4400*/  LDCU UR5, c[0x0][0x5cc] ;  /* 0x0000b980ff0577ac */ /* 0x000e620008000800 */
[----:B------:R-:W-:-:S04]  /*4410*/  UIADD3 UR9, UPT, UPT, -UR9, URZ, URZ ;  /* 0x000000ff09097290 */ /* 0x000fc8000fffe1ff */
[----:B------:R-:W-:Y:S02]  /*4420*/  UIMAD UR4, UR4, UR9, UR6 ;  /* 0x00000009040472a4 */ /* 0x000fe4000f8e0206 */
[----:B------:R-:W-:Y:S02]  /*4430*/  USEL UR9, URZ, 0x1, UP0 ;  /* 0x00000001ff097887 */ /* 0x000fe40008000000 */
[----:B------:R-:W-:Y:S02]  /*4440*/  UISETP.GE.AND UP0, UPT, UR7, 0x100, UPT ;  /* 0x000001000700788c */ /* 0x000fe4000bf06270 */
[----:B------:R-:W-:Y:S02]  /*4450*/  UIADD3 UR6, UPT, UPT, -UR6, URZ, URZ ;  /* 0x000000ff06067290 */ /* 0x000fe4000fffe1ff */
[----:B------:R-:W-:Y:S02]  /*4460*/  LOP3.LUT R2, R2, UR9, RZ, 0x3c, !PT ;  /* 0x0000000902027c12 */ /* 0x000fe4000f8e3cff */
[----:B-1----:R-:W-:-:S03]  /*4470*/  UIMAD UR6, UR5, UR6, UR8 ;  /* 0x00000006050672a4 */ /* 0x002fc6000f8e0208 */
[----:B--2---:R-:W-:Y:S09]  /*4480*/  BRA.U !UP0, `(.L_x_50) ;  /* 0xffffffe108ec7547 */ /* 0x004ff2000b83ffff */
.L_x_46:
[----:B------:R-:W-:-:S09]  /*4490*/  UISETP.NE.AND UP0, UPT, UR23, URZ, UPT ;  /* 0x000000ff1700728c */ /* 0x000fd2000bf05270 */
[----:B------:R-:W-:Y:S05]  /*44a0*/  BRA.U UP0, `(.L_x_51) ;  /* 0x0000000100207547 */ /* 0x000fea000b800000 */
[----:B------:R-:W1:Y:S01]  /*44b0*/  S2UR UR4, SR_CgaCtaId ;  /* 0x00000000000479c3 */ /* 0x000e620000008800 */
[----:B------:R-:W-:Y:S01]  /*44c0*/  ELECT P0, URZ, PT ;  /* 0x0000000000ff782f */ /* 0x000fe20003800000 */
[----:B------:R-:W-:-:S06]  /*44d0*/  IMAD.MOV.U32 R2, RZ, RZ, 0x1 ;  /* 0x00000001ff027424 */ /* 0x000fcc00078e00ff */
[----:B------:R-:W-:Y:S06]  /*44e0*/  UVIRTCOUNT.DEALLOC.SMPOOL 0x80 ;  /* 0x000000800000784c */ /* 0x000fec0000000000 */
[----:B------:R-:W-:Y:S01]  /*44f0*/  @P0 MOV R3, 0x40 ;  /* 0x0000004000030802 */ /* 0x000fe20000000f00 */
[----:B-1----:R-:W-:-:S05]  /*4500*/  @P0 IMAD.U32 R0, RZ, RZ, UR4 ;  /* 0x00000004ff000e24 */ /* 0x002fca000f8e00ff */
[----:B------:R-:W-:-:S05]  /*4510*/  @P0 LEA R3, R0, R3, 0x18 ;  /* 0x0000000300030211 */ /* 0x000fca00078ec0ff */
[----:B------:R1:W-:Y:S02]  /*4520*/  @P0 STS.U8 [R3], R2 ;  /* 0x0000000203000388 */ /* 0x0003e40000000000 */
.L_x_51:
[----:B------:R-:W-:Y:S06]  /*4530*/  BAR.SYNC.DEFER_BLOCKING 0x1, 0x80 ;  /* 0x0042000000007b1d */ /* 0x000fec0000010000 */
[----:B------:R-:W-:Y:S05]  /*4540*/  BRA.U UP0, `(.L_x_52) ;  /* 0x0000000100c47547 */ /* 0x000fea000b800000 */
[----:B-1----:R-:W1:Y:S01]  /*4550*/  S2R R3, SR_CgaCtaId ;  /* 0x0000000000037919 */ /* 0x002e620000008800 */
[----:B------:R-:W-:Y:S02]  /*4560*/  MOV R2, 0x400 ;  /* 0x0000040000027802 */ /* 0x000fe40000000f00 */
[----:B------:R-:W-:Y:S01]  /*4570*/  LOP3.LUT R4, R0, 0x1, RZ, 0x3c, !PT ;  /* 0x0000000100047812 */ /* 0x000fe200078e3cff */
[----:B------:R-:W-:Y:S01]  /*4580*/  IMAD.MOV.U32 R0, RZ, RZ, 0x1 ;  /* 0x00000001ff007424 */ /* 0x000fe200078e00ff */
[----:B-1----:R-:W-:-:S05]  /*4590*/  LEA R2, R3, R2, 0x18 ;  /* 0x0000000203027211 */ /* 0x002fca00078ec0ff */
[----:B------:R-:W-:-:S05]  /*45a0*/  VIADD R5, R2, 0x90 ;  /* 0x0000009002057836 */ /* 0x000fca0000000000 */
[----:B------:R-:W-:-:S04]  /*45b0*/  PRMT R5, R4, 0x654, R5 ;  /* 0x0000065404057816 */ /* 0x000fc80000000005 */
[----:B------:R1:W-:Y:S01]  /*45c0*/  SYNCS.ARRIVE.TRANS64.RED.ART0 RZ, [R5+URZ], R0 ;  /* 0x0000000005ff79a7 */ /* 0x0003e200085004ff */
[----:B------:R-:W2:Y:S02]  /*45d0*/  SYNCS.PHASECHK.TRANS64.TRYWAIT P0, [R2+URZ+0x90], RZ ;  /* 0x000090ff020075a7 */ /* 0x000ea400080011ff */
[----:B-12---:R-:W-:Y:S05]  /*45e0*/  @!P0 BRA `(.L_x_53) ;  /* 0x0000000400848947 */ /* 0x006fea0003800000 */
.L_x_67:
[----:B------:R-:W-:Y:S01]  /*45f0*/  NOP ;  /* 0x0000000000007918 */ /* 0x000fe20000000000 */
[----:B------:R-:W-:Y:S01]  /*4600*/  MOV R0, 0x50 ;  /* 0x0000005000007802 */ /* 0x000fe20000000f00 */
[----:B------:R-:W-:Y:S01]  /*4610*/  ULOP3.LUT UR8, UR11, 0xffff, URZ, 0xc0, !UPT ;  /* 0x0000ffff0b087892 */ /* 0x000fe2000f8ec0ff */
[----:B------:R-:W-:Y:S02]  /*4620*/  UMOV UR5, 0x1 ;  /* 0x0000000100057882 */ /* 0x000fe40000000000 */
[----:B------:R-:W-:Y:S01]  /*4630*/  LEA R3, R3, R0, 0x18 ;  /* 0x0000000003037211 */ /* 0x000fe200078ec0ff */
[----:B------:R-:W-:Y:S01]  /*4640*/  USHF.R.U32.HI UR8, URZ, 0x5, UR8 ;  /* 0x00000005ff087899 */ /* 0x000fe20008011608 */
[----:B------:R-:W-:-:S03]  /*4650*/  UMOV UR4, 0xff ;  /* 0x000000ff00047882 */ /* 0x000fc60000000000 */
[----:B------:R-:W2:Y:S01]  /*4660*/  LDS R0, [R3] ;  /* 0x0000000003007984 */ /* 0x000ea20000000800 */
[----:B------:R-:W-:Y:S02]  /*4670*/  UIADD3 UR7, UPT, UPT, UR8, 0x10, URZ ;  /* 0x0000001008077890 */ /* 0x000fe4000fffe0ff */
[----:B------:R-:W-:Y:S02]  /*4680*/  USHF.L.U32 UR4, UR4, UR8, URZ ;  /* 0x0000000804047299 */ /* 0x000fe400080006ff */
[----:B------:R-:W-:-:S04]  /*4690*/  USHF.L.U32 UR7, UR5, UR7, URZ ;  /* 0x0000000705077299 */ /* 0x000fc800080006ff */
[----:B------:R-:W-:-:S04]  /*46a0*/  ULOP3.LUT UR7, UR7, UR4, URZ, 0xfc, !UPT ;  /* 0x0000000407077292 */ /* 0x000fc8000f8efcff */
[----:B------:R-:W-:Y:S01]  /*46b0*/  ULOP3.LUT UR5, UR7, 0xffff, URZ, 0xc0, !UPT ;  /* 0x0000ffff07057892 */ /* 0x000fe2000f8ec0ff */
[----:B--2---:R-:W-:-:S13]  /*46c0*/  R2UR UR6, R0 ;  /* 0x00000000000672ca */ /* 0x004fda00000e0000 */
[----:B------:R-:W-:-:S04]  /*46d0*/  ULOP3.LUT UR4, UR7, 0xffff, UR6, 0x80, !UPT ;  /* 0x0000ffff07047892 */ /* 0x000fc8000f8e8006 */
[----:B------:R-:W-:-:S09]  /*46e0*/  UISETP.NE.AND UP0, UPT, UR4, UR5, UPT ;  /* 0x000000050400728c */ /* 0x000fd2000bf05270 */
[----:B------:R-:W-:Y:S05]  /*46f0*/  BRA.U UP0, `(.L_x_54) ;  /* 0x00000001004c7547 */ /* 0x000fea000b800000 */
[----:B------:R-:W-:Y:S02]  /*4700*/  USHF.R.U32.HI UR4, URZ, 0x10, UR7 ;  /* 0x00000010ff047899 */ /* 0x000fe40008011607 */
[----:B------:R-:W-:-:S04]  /*4710*/  USHF.R.U32.HI UR5, URZ, 0x10, UR6 ;  /* 0x00000010ff057899 */ /* 0x000fc80008011606 */
[----:B------:R-:W-:-:S04]  /*4720*/  ULOP3.LUT UR5, UR5, UR4, URZ, 0xc0, !UPT ;  /* 0x0000000405057292 */ /* 0x000fc8000f8ec0ff */
[----:B------:R-:W-:-:S09]  /*4730*/  UISETP.NE.AND UP0, UPT, UR5, UR4, UPT ;  /* 0x000000040500728c */ /* 0x000fd2000bf05270 */
[----:B------:R-:W-:Y:S05]  /*4740*/  BRA.U UP0, `(.L_x_55) ;  /* 0x00000001002c7547 */ /* 0x000fea000b800000 */
[----:B-1----:R-:W1:Y:S01]  /*4750*/  S2R R2, SR_LANEID ;  /* 0x0000000000027919 */ /* 0x002e620000000000 */
[----:B------:R-:W-:Y:S01]  /*4760*/  ULOP3.LUT UR7, URZ, UR7, URZ, 0x33, !UPT ;  /* 0x00000007ff077292 */ /* 0x000fe2000f8e33ff */
[----:B------:R-:W-:Y:S02]  /*4770*/  VOTEU.ANY UR5, UPT, PT ;  /* 0x0000000000057886 */ /* 0x000fe400038e0100 */
[----:B------:R-:W-:-:S03]  /*4780*/  UFLO.U32 UR5, UR5 ;  /* 0x00000005000572bd */ /* 0x000fc600080e0000 */
[----:B------:R-:W-:-:S04]  /*4790*/  IMAD.U32 R0, RZ, RZ, UR7 ;  /* 0x00000007ff007e24 */ /* 0x000fc8000f8e00ff */
[----:B------:R-:W2:Y:S02]  /*47a0*/  REDUX UR4, R0 ;  /* 0x00000000000473c4 */ /* 0x000ea40000000000 */
[----:B------:R3:W-:Y:S01]  /*47b0*/  UTCATOMSWS.AND URZ, UR7 ;  /* 0x0000000700ff79e3 */ /* 0x0007e20008000000 */
[----:B-1----:R-:W-:Y:S02]  /*47c0*/  ISETP.EQ.U32.AND P0, PT, R2, UR5, PT ;  /* 0x0000000502007c0c */ /* 0x002fe4000bf02070 */
[----:B--2---:R-:W-:-:S11]  /*47d0*/  MOV R2, UR4 ;  /* 0x0000000400027c02 */ /* 0x004fd60008000f00 */
[----:B------:R3:W-:Y:S01]  /*47e0*/  @P0 ATOMS.AND RZ, [R3], R2 ;  /* 0x0000000203ff038c */ /* 0x0007e20002800000 */
[----:B------:R-:W-:Y:S05]  /*47f0*/  BRA `(.L_x_56) ;  /* 0x0000000000147947 */ /* 0x000fea0003800000 */
.L_x_55:
[----:B-1----:R-:W-:Y:S02]  /*4800*/  MOV R2, 0x4820 ;  /* 0x0000482000027802 */ /* 0x002fe40000000f00 */
[----:B------:R-:W-:Y:S05]  /*4810*/  CALL.REL.NOINC `($__internal_0_$__cuda_sm10x_tcgen05_guardrail_trap_col_being_dealloced_not_returned_by_alloc) ;  /* 0x00000004000c7944 */ /* 0x000fea0003c00000 */
[----:B------:R-:W-:Y:S05]  /*4820*/  BRA `(.L_x_56) ;  /* 0x0000000000087947 */ /* 0x000fea0003800000 */
.L_x_54:
[----:B-1----:R-:W-:Y:S02]  /*4830*/  MOV R2, 0x4850 ;  /* 0x0000485000027802 */ /* 0x002fe40000000f00 */
[----:B------:R-:W-:Y:S05]  /*4840*/  CALL.REL.NOINC `($__internal_2_$__cuda_sm10x_tcgen05_guardrail_trap_unallocated_columns_being_dealloced) ;  /* 0x0000000400187944 */ /* 0x000fea0003c00000 */
.L_x_56:
[----:B------:R-:W-:Y:S01]  /*4850*/  NOP ;  /* 0x0000000000007918 */ /* 0x000fe20000000000 */
.L_x_52:
[----:B------:R-:W-:-:S04]  /*4860*/  DEPBAR.LE SB0, 0x0 ;  /* 0x000080000000791a */ /* 0x000fc80000000000 */
[----:B---3--:R-:W-:Y:S05]  /*4870*/  EXIT ;  /* 0x000000000000794d */ /* 0x008fea0003800000 */
.L_x_19:
[----:B------:R-:W-:Y:S02]  /*4880*/  MOV R2, UR4 ;  /* 0x0000000400027c02 */ /* 0x000fe40008000f00 */
[----:B------:R-:W-:Y:S02]  /*4890*/  MOV R3, UR4 ;  /* 0x0000000400037c02 */ /* 0x000fe40008000f00 */
[----:B------:R-:W-:-:S07]  /*48a0*/  MOV R0, UR9 ;  /* 0x0000000900007c02 */ /* 0x000fce0008000f00 */
.L_x_57:
[----:B-1----:R1:W2:Y:S02]  /*48b0*/  SYNCS.PHASECHK.TRANS64.TRYWAIT P0, [R0+URZ+0x38], R3 ;  /* 0x00003803000075a7 */ /* 0x0022a400080011ff */
[----:B--2---:R-:W-:Y:S05]  /*48c0*/  @!P0 NANOSLEEP.SYNCS 0x989680 ;  /* 0x009896800000895d */ /* 0x004fea0003900000 */
[----:B------:R-:W2:Y:S02]  /*48d0*/  @!P0 SYNCS.PHASECHK.TRANS64 P0, [R0+URZ+0x38], R3 ;  /* 0x00003803000085a7 */ /* 0x000ea400080010ff */
[----:B--2---:R-:W-:Y:S05]  /*48e0*/  @!P0 BRA `(.L_x_57) ;  /* 0xfffffffc00f08947 */ /* 0x004fea000383ffff */
[----:B------:R-:W-:Y:S05]  /*48f0*/  BRA `(.L_x_18) ;  /* 0xffffffc4002c7947 */ /* 0x000fea000383ffff */
.L_x_23:
[----:B------:R-:W-:Y:S02]  /*4900*/  MOV R2, UR5 ;  /* 0x0000000500027c02 */ /* 0x000fe40008000f00 */
[----:B------:R-:W-:Y:S02]  /*4910*/  MOV R3, UR5 ;  /* 0x0000000500037c02 */ /* 0x000fe40008000f00 */
[----:B------:R-:W-:-:S07]  /*4920*/  MOV R0, UR4 ;  /* 0x0000000400007c02 */ /* 0x000fce0008000f00 */
.L_x_58:
[----:B-1----:R1:W5:Y:S02]  /*4930*/  SYNCS.PHASECHK.TRANS64.TRYWAIT P0, [R0+URZ+0x38], R3 ;  /* 0x00003803000075a7 */ /* 0x00236400080011ff */
[----:B-----5:R-:W-:Y:S05]  /*4940*/  @!P0 NANOSLEEP.SYNCS 0x989680 ;  /* 0x009896800000895d */ /* 0x020fea0003900000 */
[----:B------:R-:W5:Y:S02]  /*4950*/  @!P0 SYNCS.PHASECHK.TRANS64 P0, [R0+URZ+0x38], R3 ;  /* 0x00003803000085a7 */ /* 0x000f6400080010ff */
[----:B-----5:R-:W-:Y:S05]  /*4960*/  @!P0 BRA `(.L_x_58) ;  /* 0xfffffffc00f08947 */ /* 0x020fea000383ffff */
[----:B------:R-:W-:Y:S05]  /*4970*/  BRA `(.L_x_59) ;  /* 0xffffffc800787947 */ /* 0x000fea000383ffff */
.L_x_27:
[----:B------:R-:W-:Y:S02]  /*4980*/  MOV R0, UR6 ;  /* 0x0000000600007c02 */ /* 0x000fe40008000f00 */
[----:B------:R-:W-:-:S07]  /*4990*/  MOV R3, R2 ;  /* 0x0000000200037202 */ /* 0x000fce0000000f00 */
.L_x_60:
[----:B-1----:R1:W4:Y:S02]  /*49a0*/  SYNCS.PHASECHK.TRANS64.TRYWAIT P0, [R0+URZ+0x80], R3 ;  /* 0x00008003000075a7 */ /* 0x00232400080011ff */
[----:B----4-:R-:W-:Y:S05]  /*49b0*/  @!P0 NANOSLEEP.SYNCS 0x989680 ;  /* 0x009896800000895d */ /* 0x010fea0003900000 */
[----:B------:R-:W4:Y:S02]  /*49c0*/  @!P0 SYNCS.PHASECHK.TRANS64 P0, [R0+URZ+0x80], R3 ;  /* 0x00008003000085a7 */ /* 0x000f2400080010ff */
[----:B----4-:R-:W-:Y:S05]  /*49d0*/  @!P0 BRA `(.L_x_60) ;  /* 0xfffffffc00f08947 */ /* 0x010fea000383ffff */
[----:B------:R-:W-:Y:S05]  /*49e0*/  BRA `(.L_x_26) ;  /* 0xffffffcc007c7947 */ /* 0x000fea000383ffff */
.L_x_30:
[----:B------:R-:W-:Y:S02]  /*49f0*/  MOV R2, UR10 ;  /* 0x0000000a00027c02 */ /* 0x000fe40008000f00 */
[----:B------:R-:W-:Y:S02]  /*4a00*/  MOV R3, UR10 ;  /* 0x0000000a00037c02 */ /* 0x000fe40008000f00 */
[----:B------:R-:W-:Y:S07]  /*4a10*/  MOV R0, UR5 ;  /* 0x0000000500007c02 */ /* 0x000fee0008000f00 */
.L_x_61:
[----:B-1----:R1:W4:Y:S02]  /*4a20*/  SYNCS.PHASECHK.TRANS64.TRYWAIT P0, [R0+URZ], R3 ;  /* 0x00000003000075a7 */ /* 0x00232400080011ff */
[----:B----4-:R-:W-:Y:S05]  /*4a30*/  @!P0 NANOSLEEP.SYNCS 0x989680 ;  /* 0x009896800000895d */ /* 0x010fea0003900000 */
[----:B------:R-:W4:Y:S02]  /*4a40*/  @!P0 SYNCS.PHASECHK.TRANS64 P0, [R0+URZ], R3 ;  /* 0x00000003000085a7 */ /* 0x000f2400080010ff */
[----:B----4-:R-:W-:Y:S05]  /*4a50*/  @!P0 BRA `(.L_x_61) ;  /* 0xfffffffc00f08947 */ /* 0x010fea000383ffff */
[----:B------:R-:W-:Y:S05]  /*4a60*/  BRA `(.L_x_29) ;  /* 0xffffffcc00c07947 */ /* 0x000fea000383ffff */
.L_x_34:
[----:B------:R-:W-:-:S07]  /*4a70*/  MOV R3, R2 ;  /* 0x0000000200037202 */ /* 0x000fce0000000f00 */
.L_x_62:
[----:B-1----:R1:W5:Y:S02]  /*4a80*/  SYNCS.PHASECHK.TRANS64.TRYWAIT P0, [R0+URZ+0x80], R3 ;  /* 0x00008003000075a7 */ /* 0x00236400080011ff */
[----:B-----5:R-:W-:Y:S05]  /*4a90*/  @!P0 NANOSLEEP.SYNCS 0x989680 ;  /* 0x009896800000895d */ /* 0x020fea0003900000 */
[----:B------:R-:W5:Y:S02]  /*4aa0*/  @!P0 SYNCS.PHASECHK.TRANS64 P0, [R0+URZ+0x80], R3 ;  /* 0x00008003000085a7 */ /* 0x000f6400080010ff */
[----:B-----5:R-:W-:Y:S05]  /*4ab0*/  @!P0 BRA `(.L_x_62) ;  /* 0xfffffffc00f08947 */ /* 0x020fea000383ffff */
[----:B------:R-:W-:Y:S05]  /*4ac0*/  BRA `(.L_x_24) ;  /* 0xffffffd0006c7947 */ /* 0x000fea000383ffff */
.L_x_42:
[----:B------:R-:W-:-:S07]  /*4ad0*/  MOV R15, R14 ;  /* 0x0000000e000f7202 */ /* 0x000fce0000000f00 */
.L_x_63:
[----:B-1----:R1:W2:Y:S02]  /*4ae0*/  SYNCS.PHASECHK.TRANS64.TRYWAIT P0, [R0+URZ], R15 ;  /* 0x0000000f000075a7 */ /* 0x0022a400080011ff */
[----:B--2---:R-:W-:Y:S05]  /*4af0*/  @!P0 NANOSLEEP.SYNCS 0x989680 ;  /* 0x009896800000895d */ /* 0x004fea0003900000 */
[----:B------:R-:W2:Y:S02]  /*4b00*/  @!P0 SYNCS.PHASECHK.TRANS64 P0, [R0+URZ], R15 ;  /* 0x0000000f000085a7 */ /* 0x000ea400080010ff */
[----:B--2---:R-:W-:Y:S05]  /*4b10*/  @!P0 BRA `(.L_x_63) ;  /* 0xfffffffc00f08947 */ /* 0x004fea000383ffff */
[----:B------:R-:W-:Y:S05]  /*4b20*/  BRA `(.L_x_41) ;  /* 0xffffffd4001c7947 */ /* 0x000fea000383ffff */
.L_x_45:
[----:B------:R-:W-:-:S07]  /*4b30*/  MOV R11, R10 ;  /* 0x0000000a000b7202 */ /* 0x000fce0000000f00 */
.L_x_64:
[----:B-1----:R1:W2:Y:S02]  /*4b40*/  SYNCS.PHASECHK.TRANS64.TRYWAIT P0, [R8+URZ], R11 ;  /* 0x0000000b080075a7 */ /* 0x0022a400080011ff */
[----:B--2---:R-:W-:Y:S05]  /*4b50*/  @!P0 NANOSLEEP.SYNCS 0x989680 ;  /* 0x009896800000895d */ /* 0x004fea0003900000 */
[----:B------:R-:W2:Y:S02]  /*4b60*/  @!P0 SYNCS.PHASECHK.TRANS64 P0, [R8+URZ], R11 ;  /* 0x0000000b080085a7 */ /* 0x000ea400080010ff */
[----:B--2---:R-:W-:Y:S05]  /*4b70*/  @!P0 BRA `(.L_x_64) ;  /* 0xfffffffc00f08947 */ /* 0x004fea000383ffff */
[----:B------:R-:W-:Y:S05]  /*4b80*/  BRA `(.L_x_44) ;  /* 0xffffffd400847947 */ /* 0x000fea000383ffff */
.L_x_47:
[----:B------:R-:W-:Y:S02]  /*4b90*/  MOV R4, UR27 ;  /* 0x0000001b00047c02 */ /* 0x000fe40008000f00 */
[----:B------:R-:W-:-:S07]  /*4ba0*/  MOV R7, R6 ;  /* 0x0000000600077202 */ /* 0x000fce0000000f00 */
.L_x_65:
[----:B-1----:R1:W2:Y:S02]  /*4bb0*/  SYNCS.PHASECHK.TRANS64.TRYWAIT P0, [R4+URZ+0x70], R7 ;  /* 0x00007007040075a7 */ /* 0x0022a400080011ff */
[----:B--2---:R-:W-:Y:S05]  /*4bc0*/  @!P0 NANOSLEEP.SYNCS 0x989680 ;  /* 0x009896800000895d */ /* 0x004fea0003900000 */
[----:B------:R-:W2:Y:S02]  /*4bd0*/  @!P0 SYNCS.PHASECHK.TRANS64 P0, [R4+URZ+0x70], R7 ;  /* 0x00007007040085a7 */ /* 0x000ea400080010ff */
[----:B--2---:R-:W-:Y:S05]  /*4be0*/  @!P0 BRA `(.L_x_65) ;  /* 0xfffffffc00f08947 */ /* 0x004fea000383ffff */
[----:B------:R-:W-:Y:S05]  /*4bf0*/  BRA `(.L_x_66) ;  /* 0xffffffdc00687947 */ /* 0x000fea000383ffff */
.L_x_53:
[----:B-1----:R1:W2:Y:S02]  /*4c00*/  SYNCS.PHASECHK.TRANS64.TRYWAIT P0, [R2+URZ+0x90], RZ ;  /* 0x000090ff020075a7 */ /* 0x0022a400080011ff */
[----:B--2---:R-:W-:Y:S05]  /*4c10*/  @!P0 NANOSLEEP.SYNCS 0x989680 ;  /* 0x009896800000895d */ /* 0x004fea0003900000 */
[----:B------:R-:W2:Y:S02]  /*4c20*/  @!P0 SYNCS.PHASECHK.TRANS64 P0, [R2+URZ+0x90], RZ ;  /* 0x000090ff020085a7 */ /* 0x000ea400080010ff */
[----:B--2---:R-:W-:Y:S05]  /*4c30*/  @!P0 BRA `(.L_x_53) ;  /* 0xfffffffc00f08947 */ /* 0x004fea000383ffff */
[----:B------:R-:W-:Y:S05]  /*4c40*/  BRA `(.L_x_67) ;  /* 0xfffffff800687947 */ /* 0x000fea000383ffff */
        .weak           $__internal_0_$__cuda_sm10x_tcgen05_guardrail_trap_col_being_dealloced_not_returned_by_alloc
        .type           $__internal_0_$__cuda_sm10x_tcgen05_guardrail_trap_col_being_dealloced_not_returned_by_alloc,@function
        .size           $__internal_0_$__cuda_sm10x_tcgen05_guardrail_trap_col_being_dealloced_not_returned_by_alloc,($__internal_1_$__cuda_sm10x_tcgen05_guardrail_trap_phase_invalid_during_alloc - $__internal_0_$__cuda_sm10x_tcgen05_guardrail_trap_col_being_dealloced_not_returned_by_alloc)
$__internal_0_$__cuda_sm10x_tcgen05_guardrail_trap_col_being_dealloced_not_returned_by_alloc:
[----:B------:R-:W-:Y:S05]  /*4c50*/  BPT.TRAP 0x1 ;  /* 0x000000040000795c */ /* 0x000fea0000300000 */
[----:B------:R-:W-:-:S04]  /*4c60*/  HFMA2 R3, -RZ, RZ, 0, 0 ;  /* 0x00000000ff037431 */ /* 0x000fc800000001ff */
[----:B------:R-:W-:Y:S05]  /*4c70*/  RET.REL.NODEC R2 `(kernel_cutlass_kernel_cudnngemm_swigludense_gemm_persistent_swigluPersistentDenseGemmKernel_object_at__TiledMMA_ThrLayoutVMNK21111000_PermutationMNK____MMAAtom_ThrID21_ShapeMNK25612816_TV_0) ;  /* 0xffffffb002e07950 */ /* 0x000fea0003c3ffff */
        .weak           $__internal_1_$__cuda_sm10x_tcgen05_guardrail_trap_phase_invalid_during_alloc
        .type           $__internal_1_$__cuda_sm10x_tcgen05_guardrail_trap_phase_invalid_during_alloc,@function
        .size           $__internal_1_$__cuda_sm10x_tcgen05_guardrail_trap_phase_invalid_during_alloc,($__internal_2_$__cuda_sm10x_tcgen05_guardrail_trap_unallocated_columns_being_dealloced - $__internal_1_$__cuda_sm10x_tcgen05_guardrail_trap_phase_invalid_during_alloc)
$__internal_1_$__cuda_sm10x_tcgen05_guardrail_trap_phase_invalid_during_alloc:
[----:B------:R-:W-:Y:S05]  /*4c80*/  BPT.TRAP 0x1 ;  /* 0x000000040000795c */ /* 0x000fea0000300000 */
[----:B------:R-:W-:-:S04]  /*4c90*/  MOV R3, 0x0 ;  /* 0x0000000000037802 */ /* 0x000fc80000000f00 */
[----:B------:R-:W-:Y:S05]  /*4ca0*/  RET.REL.NODEC R2 `(kernel_cutlass_kernel_cudnngemm_swigludense_gemm_persistent_swigluPersistentDenseGemmKernel_object_at__TiledMMA_ThrLayoutVMNK21111000_PermutationMNK____MMAAtom_ThrID21_ShapeMNK25612816_TV_0) ;  /* 0xffffffb002d47950 */ /* 0x000fea0003c3ffff */
        .weak           $__internal_2_$__cuda_sm10x_tcgen05_guardrail_trap_unallocated_columns_being_dealloced
        .type           $__internal_2_$__cuda_sm10x_tcgen05_guardrail_trap_unallocated_columns_being_dealloced,@function
        .size           $__internal_2_$__cuda_sm10x_tcgen05_guardrail_trap_unallocated_columns_being_dealloced,(.L_x_71 - $__internal_2_$__cuda_sm10x_tcgen05_guardrail_trap_unallocated_columns_being_dealloced)
$__internal_2_$__cuda_sm10x_tcgen05_guardrail_trap_unallocated_columns_being_dealloced:
[----:B------:R-:W-:Y:S05]  /*4cb0*/  BPT.TRAP 0x1 ;  /* 0x000000040000795c */ /* 0x000fea0000300000 */
[----:B------:R-:W-:-:S04]  /*4cc0*/  HFMA2 R3, -RZ, RZ, 0, 0 ;  /* 0x00000000ff037431 */ /* 0x000fc800000001ff */
[----:B------:R-:W-:Y:S05]  /*4cd0*/  RET.REL.NODEC R2 `(kernel_cutlass_kernel_cudnngemm_swigludense_gemm_persistent_swigluPersistentDenseGemmKernel_object_at__TiledMMA_ThrLayoutVMNK21111000_PermutationMNK____MMAAtom_ThrID21_ShapeMNK25612816_TV_0) ;  /* 0xffffffb002c87950 */ /* 0x000fea0003c3ffff */
.L_x_68:
[----:B------:R-:W-:-:S00]  /*4ce0*/  BRA `(.L_x_68) ;  /* 0xfffffffc00fc7947 */ /* 0x000fc0000383ffff */
[----:B------:R-:W-:-:S00]  /*4cf0*/  NOP ;  /* 0x0000000000007918 */ /* 0x000fc00000000000 */
        /* <DEDUP_REMOVED lines=8> */
.L_x_71:


//--------------------- .nv.shared.kernel_cutlass_kernel_cudnngemm_swigludense_gemm_persistent_swigluPersistentDenseGemmKernel_object_at__TiledMMA_ThrLayoutVMNK21111000_PermutationMNK____MMAAtom_ThrID21_ShapeMNK25612816_TV_0 --------------------------
	.section	.nv.shared.kernel_cutlass_kernel_cudnngemm_swigludense_gemm_persistent_swigluPersistentDenseGemmKernel_object_at__TiledMMA_ThrLayoutVMNK21111000_PermutationMNK____MMAAtom_ThrID21_ShapeMNK25612816_TV_0,"aw",@nobits
	.sectionflags	@""
	.align	1024
	.zero		1024


//--------------------- .nv.shared.reserved.0     --------------------------
	.section	.nv.shared.reserved.0,"aw",@nobits
	.align	8
	.weak		__nv_reservedSMEM_offset_0_alias
	.size		__nv_reservedSMEM_offset_0_alias, 0, 64
	.other		__nv_reservedSMEM_offset_0_alias,@"STO_CUDA_RESERVED_SHARED STV_DEFAULT"
__nv_reservedSMEM_offset_0_alias:
	.zero		0
.nv.shared.reserved.0:
	.zero		64
	.weak		__nv_reservedSMEM_allocation_phase
	.type		__nv_reservedSMEM_allocation_phase,@object
	.size		__nv_reservedSMEM_allocation_phase,(.L_0 - __nv_reservedSMEM_allocation_phase)
__nv_reservedSMEM_allocation_phase:
	.zero		1
.L_0:
	.zero		7
	.weak		__nv_reservedSMEM_devtool_atexit_pc
	.type		__nv_reservedSMEM_devtool_atexit_pc,@object
	.size		__nv_reservedSMEM_devtool_atexit_pc,(__nv_reservedSMEM_allocation_mask - __nv_reservedSMEM_devtool_atexit_pc)
__nv_reservedSMEM_devtool_atexit_pc:
	.zero		8
	.weak		__nv_reservedSMEM_allocation_mask
	.type		__nv_reservedSMEM_allocation_mask,@object
	.size		__nv_reservedSMEM_allocation_mask,(.L_2 - __nv_reservedSMEM_allocation_mask)
__nv_reservedSMEM_allocation_mask:
	.zero		4
.L_2:
	.zero		4
	.weak		__nv_reservedSMEM_tmem_allocation_pipeline_mbarrier
	.type		__nv_reservedSMEM_tmem_allocation_pipeline_mbarrier,@object
	.size		__nv_reservedSMEM_tmem_allocation_pipeline_mbarrier,(__nv_reservedSMEM_tmem_allocation_pipeline_mbarrier_parity - __nv_reservedSMEM_tmem_allocation_pipeline_mbarrier)
__nv_reservedSMEM_tmem_allocation_pipeline_mbarrier:
	.zero		8
	.weak		__nv_reservedSMEM_tmem_allocation_pipeline_mbarrier_parity
	.type		__nv_reservedSMEM_tmem_allocation_pipeline_mbarrier_parity,@object
	.size		__nv_reservedSMEM_tmem_allocation_pipeline_mbarrier_parity,(.L_4 - __nv_reservedSMEM_tmem_allocation_pipeline_mbarrier_parity)
__nv_reservedSMEM_tmem_allocation_pipeline_mbarrier_parity:
	.zero		4
.L_4:


//--------------------- .nv.constant0.kernel_cutlass_kernel_cudnngemm_swigludense_gemm_persistent_swigluPersistentDenseGemmKernel_object_at__TiledMMA_ThrLayoutVMNK21111000_PermutationMNK____MMAAtom_ThrID21_ShapeMNK25612816_TV_0 --------------------------
	.section	.nv.constant0.kernel_cutlass_kernel_cudnngemm_swigludense_gemm_persistent_swigluPersistentDenseGemmKernel_object_at__TiledMMA_ThrLayoutVMNK21111000_PermutationMNK____MMAAtom_ThrID21_ShapeMNK25612816_TV_0,"a",@progbits
	.sectionflags	@""
	.align	4
.nv.constant0.kernel_cutlass_kernel_cudnngemm_swigludense_gemm_persistent_swigluPersistentDenseGemmKernel_object_at__TiledMMA_ThrLayoutVMNK21111000_PermutationMNK____MMAAtom_ThrID21_ShapeMNK25612816_TV_0:
	.zero		1512


//--------------------- SYMBOLS --------------------------

	.type		.nv.reservedSmem.offset0,@object
	.size		.nv.reservedSmem.offset0,0x4
	.type		.nv.reservedSmem.cap,@object
	.size		.nv.reservedSmem.cap,0x4
